// auto-generated by cutlass_sweep.gemm — config: {"arch": "sm_90", "cluster_m": 2, "cluster_n": 1, "dtype": "tf32", "stages": 3, "tile_k": 32, "tile_m": 256, "tile_n": 64}
#include "cutlass/cutlass.h"
#include "cutlass/gemm/collective/collective_builder.hpp"
#include "cutlass/gemm/device/gemm_universal_adapter.h"
#include "cutlass/gemm/kernel/gemm_universal.hpp"
#include "cutlass/epilogue/collective/collective_builder.hpp"

using ElemA = cutlass::tfloat32_t;
using ElemB = cutlass::tfloat32_t;
using ElemCD = cutlass::tfloat32_t;
using Acc  = float;
using TileShape    = cute::Shape<cute::_256, cute::_64, cute::_32>;
using ClusterShape = cute::Shape<cute::_2, cute::_1, cute::_1>;

using CollectiveEpilogue = typename cutlass::epilogue::collective::CollectiveBuilder<
    cutlass::arch::Sm90, cutlass::arch::OpClassTensorOp,
    TileShape, ClusterShape,
    cutlass::epilogue::collective::EpilogueTileAuto,
    Acc, Acc,
    ElemCD, cutlass::layout::RowMajor, 128 / cutlass::sizeof_bits<ElemCD>::value,
    ElemCD, cutlass::layout::RowMajor, 128 / cutlass::sizeof_bits<ElemCD>::value,
    cutlass::epilogue::collective::EpilogueScheduleAuto
  >::CollectiveOp;

using CollectiveMainloop = typename cutlass::gemm::collective::CollectiveBuilder<
    cutlass::arch::Sm90, cutlass::arch::OpClassTensorOp,
    ElemA, cutlass::layout::RowMajor, 128 / cutlass::sizeof_bits<ElemA>::value,
    ElemB, cutlass::layout::ColumnMajor, 128 / cutlass::sizeof_bits<ElemB>::value,
    Acc,
    TileShape, ClusterShape,
    cutlass::gemm::collective::StageCount<3>,
    cutlass::gemm::collective::KernelScheduleAuto
  >::CollectiveOp;

using GemmKernel = cutlass::gemm::kernel::GemmUniversal<
    cute::Shape<int,int,int,int>,
    CollectiveMainloop,
    CollectiveEpilogue
>;
using Gemm = cutlass::gemm::device::GemmUniversalAdapter<GemmKernel>;

// Force the device kernel symbol into the cubin without needing a host main.
auto* _anchor = &cutlass::device_kernel<GemmKernel>;


// ===== COMPILED SASS (sm_90a) =====

	.target	sm_90a

	.elftype	@"ET_EXEC"


//--------------------- .note.nv.tkinfo           --------------------------
	.section	.note.nv.tkinfo,"",@"SHT_NOTE"
	.sectionflags	@"SHF_NOTE_NV_TKINFO"
	.tkinfo
        /*0018*/ 	.word	0x00000002
        /*0030*/ 	.string	""
        /*0030*/ 	.string	"ptxas"
        /*0030*/ 	.string	"Cuda compilation tools, release 13.0, V13.0.88"
        /*0030*/ 	.string	"Build cuda_13.0.r13.0/compiler.36424714_0"
        /*0030*/ 	.string	"-arch sm_90a -m 64 "



//--------------------- .note.nv.cuinfo           --------------------------
	.section	.note.nv.cuinfo,"",@"SHT_NOTE"
	.sectionflags	@"SHF_NOTE_NV_CUINFO"
        /*0018*/ 	.short	0x0002
        /*001a*/ 	.short	0x005a
        /*001c*/ 	.short	0x0082
	.zero		2


//--------------------- .nv.info                  --------------------------
	.section	.nv.info,"",@"SHT_CUDA_INFO"
	.align	4


	//----- nvinfo : EIATTR_REGCOUNT
	.align		4
        /*0000*/ 	.byte	0x04, 0x2f
        /*0002*/ 	.short	(.L_15 - .L_14)
	.align		4
.L_14:
        /*0004*/ 	.word	index@(_ZN7cutlass13device_kernelINS_4gemm6kernel13GemmUniversalIN4cute5tupleIJiiiiEEENS1_10collective13CollectiveMmaINS1_34MainloopSm90TmaGmmaWarpSpecializedILi3ENS5_IJNS4_1CILi2EEENSA_ILi1EEESC_EEENS1_35KernelTmaWarpSpecializedCooperativeEEENS5_IJNSA_ILi256EEENSA_ILi64EEENSA_ILi32EEEEEENS_10tfloat32_tENS5_IJlSC_lEEESK_SL_NS4_8TiledMMAINS4_8MMA_AtomIJNS4_4SM904GMMA29MMA_64x64x8_F32TF32TF32_SS_TNILNSP_7ScaleInE1ELSR_1EEEEEENS4_6LayoutISD_NS5_IJSC_NSA_ILi0EEESV_EEEEENS5_IJNS4_10UnderscoreESY_SY_EEEEENS4_13SM90_TMA_LOADENS4_14ComposedLayoutINS4_7SwizzleILi3ELi4ELi3EEENS4_18smem_ptr_flag_bitsILi32EEENSU_INS5_IJNSA_ILi8EEESI_EEENS5_IJSI_SC_EEEEEEEvNS4_8identityENS4_23SM90_TMA_LOAD_MULTICASTES1B_vS1C_EENS_8epilogue10collective6detail29Sm90TmaWarpSpecializedAdapterINS1G_15DefaultEpilogueISK_SL_SL_NS1F_6thread17LinearCombinationISK_Li1EffLNS1K_9ScaleType4KindE0ELNS_15FloatRoundStyleE2ESK_EENS1_15EpilogueDefaultEEEEEvvEEEEvNT_6ParamsE)
        /*0008*/ 	.word	0x000000a8


	//----- nvinfo : EIATTR_FRAME_SIZE
	.align		4
.L_15:
        /*000c*/ 	.byte	0x04, 0x11
        /*000e*/ 	.short	(.L_17 - .L_16)
	.align		4
.L_16:
        /*0010*/ 	.word	index@(_ZN7cutlass13device_kernelINS_4gemm6kernel13GemmUniversalIN4cute5tupleIJiiiiEEENS1_10collective13CollectiveMmaINS1_34MainloopSm90TmaGmmaWarpSpecializedILi3ENS5_IJNS4_1CILi2EEENSA_ILi1EEESC_EEENS1_35KernelTmaWarpSpecializedCooperativeEEENS5_IJNSA_ILi256EEENSA_ILi64EEENSA_ILi32EEEEEENS_10tfloat32_tENS5_IJlSC_lEEESK_SL_NS4_8TiledMMAINS4_8MMA_AtomIJNS4_4SM904GMMA29MMA_64x64x8_F32TF32TF32_SS_TNILNSP_7ScaleInE1ELSR_1EEEEEENS4_6LayoutISD_NS5_IJSC_NSA_ILi0EEESV_EEEEENS5_IJNS4_10UnderscoreESY_SY_EEEEENS4_13SM90_TMA_LOADENS4_14ComposedLayoutINS4_7SwizzleILi3ELi4ELi3EEENS4_18smem_ptr_flag_bitsILi32EEENSU_INS5_IJNSA_ILi8EEESI_EEENS5_IJSI_SC_EEEEEEEvNS4_8identityENS4_23SM90_TMA_LOAD_MULTICASTES1B_vS1C_EENS_8epilogue10collective6detail29Sm90TmaWarpSpecializedAdapterINS1G_15DefaultEpilogueISK_SL_SL_NS1F_6thread17LinearCombinationISK_Li1EffLNS1K_9ScaleType4KindE0ELNS_15FloatRoundStyleE2ESK_EENS1_15EpilogueDefaultEEEEEvvEEEEvNT_6ParamsE)
        /*0014*/ 	.word	0x00000000


	//----- nvinfo : EIATTR_MIN_STACK_SIZE
	.align		4
.L_17:
        /*0018*/ 	.byte	0x04, 0x12
        /*001a*/ 	.short	(.L_19 - .L_18)
	.align		4
.L_18:
        /*001c*/ 	.word	index@(_ZN7cutlass13device_kernelINS_4gemm6kernel13GemmUniversalIN4cute5tupleIJiiiiEEENS1_10collective13CollectiveMmaINS1_34MainloopSm90TmaGmmaWarpSpecializedILi3ENS5_IJNS4_1CILi2EEENSA_ILi1EEESC_EEENS1_35KernelTmaWarpSpecializedCooperativeEEENS5_IJNSA_ILi256EEENSA_ILi64EEENSA_ILi32EEEEEENS_10tfloat32_tENS5_IJlSC_lEEESK_SL_NS4_8TiledMMAINS4_8MMA_AtomIJNS4_4SM904GMMA29MMA_64x64x8_F32TF32TF32_SS_TNILNSP_7ScaleInE1ELSR_1EEEEEENS4_6LayoutISD_NS5_IJSC_NSA_ILi0EEESV_EEEEENS5_IJNS4_10UnderscoreESY_SY_EEEEENS4_13SM90_TMA_LOADENS4_14ComposedLayoutINS4_7SwizzleILi3ELi4ELi3EEENS4_18smem_ptr_flag_bitsILi32EEENSU_INS5_IJNSA_ILi8EEESI_EEENS5_IJSI_SC_EEEEEEEvNS4_8identityENS4_23SM90_TMA_LOAD_MULTICASTES1B_vS1C_EENS_8epilogue10collective6detail29Sm90TmaWarpSpecializedAdapterINS1G_15DefaultEpilogueISK_SL_SL_NS1F_6thread17LinearCombinationISK_Li1EffLNS1K_9ScaleType4KindE0ELNS_15FloatRoundStyleE2ESK_EENS1_15EpilogueDefaultEEEEEvvEEEEvNT_6ParamsE)
        /*0020*/ 	.word	0x00000000
.L_19:


//--------------------- .nv.compat                --------------------------
	.section	.nv.compat,"",@"SHT_CUDA_COMPAT_INFO"
	.align	4
        /*0000*/ 	.byte	0x02, 0x09, 0x01, 0x00, 0x02, 0x02, 0x04, 0x00, 0x02, 0x05, 0x05, 0x00, 0x03, 0x07, 0x01, 0x01
        /*0010*/ 	.byte	0x02, 0x03, 0x01, 0x00, 0x02, 0x06, 0x01, 0x00, 0x04, 0x0b, 0x08, 0x00, 0x00, 0x00, 0x00, 0x00
        /*0020*/ 	.byte	0x00, 0x00, 0x00, 0x00


//--------------------- .nv.info._ZN7cutlass13device_kernelINS_4gemm6kernel13GemmUniversalIN4cute5tupleIJiiiiEEENS1_10collective13CollectiveMmaINS1_34MainloopSm90TmaGmmaWarpSpecializedILi3ENS5_IJNS4_1CILi2EEENSA_ILi1EEESC_EEENS1_35KernelTmaWarpSpecializedCooperativeEEENS5_IJNSA_ILi256EEENSA_ILi64EEENSA_ILi32EEEEEENS_10tfloat32_tENS5_IJlSC_lEEESK_SL_NS4_8TiledMMAINS4_8MMA_AtomIJNS4_4SM904GMMA29MMA_64x64x8_F32TF32TF32_SS_TNILNSP_7ScaleInE1ELSR_1EEEEEENS4_6LayoutISD_NS5_IJSC_NSA_ILi0EEESV_EEEEENS5_IJNS4_10UnderscoreESY_SY_EEEEENS4_13SM90_TMA_LOADENS4_14ComposedLayoutINS4_7SwizzleILi3ELi4ELi3EEENS4_18smem_ptr_flag_bitsILi32EEENSU_INS5_IJNSA_ILi8EEESI_EEENS5_IJSI_SC_EEEEEEEvNS4_8identityENS4_23SM90_TMA_LOAD_MULTICASTES1B_vS1C_EENS_8epilogue10collective6detail29Sm90TmaWarpSpecializedAdapterINS1G_15DefaultEpilogueISK_SL_SL_NS1F_6thread17LinearCombinationISK_Li1EffLNS1K_9ScaleType4KindE0ELNS_15FloatRoundStyleE2ESK_EENS1_15EpilogueDefaultEEEEEvvEEEEvNT_6ParamsE --------------------------
	.section	.nv.info._ZN7cutlass13device_kernelINS_4gemm6kernel13GemmUniversalIN4cute5tupleIJiiiiEEENS1_10collective13CollectiveMmaINS1_34MainloopSm90TmaGmmaWarpSpecializedILi3ENS5_IJNS4_1CILi2EEENSA_ILi1EEESC_EEENS1_35KernelTmaWarpSpecializedCooperativeEEENS5_IJNSA_ILi256EEENSA_ILi64EEENSA_ILi32EEEEEENS_10tfloat32_tENS5_IJlSC_lEEESK_SL_NS4_8TiledMMAINS4_8MMA_AtomIJNS4_4SM904GMMA29MMA_64x64x8_F32TF32TF32_SS_TNILNSP_7ScaleInE1ELSR_1EEEEEENS4_6LayoutISD_NS5_IJSC_NSA_ILi0EEESV_EEEEENS5_IJNS4_10UnderscoreESY_SY_EEEEENS4_13SM90_TMA_LOADENS4_14ComposedLayoutINS4_7SwizzleILi3ELi4ELi3EEENS4_18smem_ptr_flag_bitsILi32EEENSU_INS5_IJNSA_ILi8EEESI_EEENS5_IJSI_SC_EEEEEEEvNS4_8identityENS4_23SM90_TMA_LOAD_MULTICASTES1B_vS1C_EENS_8epilogue10collective6detail29Sm90TmaWarpSpecializedAdapterINS1G_15DefaultEpilogueISK_SL_SL_NS1F_6thread17LinearCombinationISK_Li1EffLNS1K_9ScaleType4KindE0ELNS_15FloatRoundStyleE2ESK_EENS1_15EpilogueDefaultEEEEEvvEEEEvNT_6ParamsE,"",@"SHT_CUDA_INFO"
	.sectionflags	@""
	.align	4


	//----- nvinfo : EIATTR_CUDA_API_VERSION
	.align		4
        /*0000*/ 	.byte	0x04, 0x37
        /*0002*/ 	.short	(.L_21 - .L_20)
.L_20:
        /*0004*/ 	.word	0x00000082


	//----- nvinfo : EIATTR_KPARAM_INFO
	.align		4
.L_21:
        /*0008*/ 	.byte	0x04, 0x17
        /*000a*/ 	.short	(.L_23 - .L_22)
.L_22:
        /*000c*/ 	.word	0x00000000
        /*0010*/ 	.short	0x0000
        /*0012*/ 	.short	0x0070
        /*0014*/ 	.byte	0x00, 0xf0, 0x01, 0x10


	//----- nvinfo : EIATTR_SPARSE_MMA_MASK
	.align		4
.L_23:
        /*0018*/ 	.byte	0x03, 0x50
        /*001a*/ 	.short	0x0000


	//----- nvinfo : EIATTR_MAXREG_COUNT
	.align		4
        /*001c*/ 	.byte	0x03, 0x1b
        /*001e*/ 	.short	0x00a8


	//----- nvinfo : EIATTR_NUM_BARRIERS
	.align		4
        /*0020*/ 	.byte	0x02, 0x4c
        /*0022*/ 	.byte	0x01
	.zero		1


	//----- nvinfo : EIATTR_EXTERNS
	.align		4
        /*0024*/ 	.byte	0x04, 0x0f
        /*0026*/ 	.short	(.L_25 - .L_24)


	//   ....[0]....
	.align		4
.L_24:
        /*0028*/ 	.word	index@(__assertfail)


	//----- nvinfo : EIATTR_MERCURY_ISA_VERSION
	.align		4
.L_25:
        /*002c*/ 	.byte	0x03, 0x5f
        /*002e*/ 	.short	0x0101


	//----- nvinfo : EIATTR_INT_WARP_WIDE_INSTR_OFFSETS
	.align		4
        /*0030*/ 	.byte	0x04, 0x31
        /*0032*/ 	.short	(.L_27 - .L_26)


	//   ....[0]....
.L_26:
        /*0034*/ 	.word	0x00000460


	//   ....[1]....
        /*0038*/ 	.word	0x00000490


	//   ....[2]....
        /*003c*/ 	.word	0x00000650


	//----- nvinfo : EIATTR_COOP_GROUP_MASK_REGIDS
	.align		4
.L_27:
        /*0040*/ 	.byte	0x04, 0x29
        /*0042*/ 	.short	(.L_29 - .L_28)


	//   ....[0]....
.L_28:
        /*0044*/ 	.word	0xffffffff


	//   ....[1]....
        /*0048*/ 	.word	0xffffffff


	//   ....[2]....
        /*004c*/ 	.word	0xffffffff


	//   ....[3]....
        /*0050*/ 	.word	0xffffffff


	//   ....[4]....
        /*0054*/ 	.word	0xffffffff


	//   ....[5]....
        /*0058*/ 	.word	0xffffffff


	//----- nvinfo : EIATTR_COOP_GROUP_INSTR_OFFSETS
	.align		4
.L_29:
        /*005c*/ 	.byte	0x04, 0x28
        /*005e*/ 	.short	(.L_31 - .L_30)


	//   ....[0]....
.L_30:
        /*0060*/ 	.word	0x00000060


	//   ....[1]....
        /*0064*/ 	.word	0x00000070


	//   ....[2]....
        /*0068*/ 	.word	0x00000130


	//   ....[3]....
        /*006c*/ 	.word	0x000002b0


	//   ....[4]....
        /*0070*/ 	.word	0x000007d0


	//   ....[5]....
        /*0074*/ 	.word	0x00001220


	//----- nvinfo : EIATTR_REG_RECONFIG
	.align		4
.L_31:
        /*0078*/ 	.byte	0x01, 0x54
	.zero		2


	//----- nvinfo : EIATTR_SYSCALL_OFFSETS
	.align		4
        /*007c*/ 	.byte	0x04, 0x46
        /*007e*/ 	.short	(.L_33 - .L_32)


	//   ....[0]....
.L_32:
        /*0080*/ 	.word	0x000013e0


	//----- nvinfo : EIATTR_MBARRIER_INSTR_OFFSETS
	.align		4
.L_33:
        /*0084*/ 	.byte	0x04, 0x39
        /*0086*/ 	.short	(.L_35 - .L_34)


	//   ....[0]....
.L_34:
        /*0088*/ 	.word	0x00000230
        /*008c*/ 	.word	0x000000ff
        /*0090*/ 	.word	0x00000000
        /*0094*/ 	.short	0x0100
        /*0096*/ 	.byte	0x08
	.zero		1


	//   ....[1]....
        /*0098*/ 	.word	0x00000240
        /*009c*/ 	.word	0x000000ff
        /*00a0*/ 	.word	0x00000018
        /*00a4*/ 	.short	0x0100
        /*00a6*/ 	.byte	0x08
	.zero		1


	//   ....[2]....
        /*00a8*/ 	.word	0x00000250
        /*00ac*/ 	.word	0x000000ff
        /*00b0*/ 	.word	0x00000008
        /*00b4*/ 	.short	0x0100
        /*00b6*/ 	.byte	0x08
	.zero		1


	//   ....[3]....
        /*00b8*/ 	.word	0x00000260
        /*00bc*/ 	.word	0x000000ff
        /*00c0*/ 	.word	0x00000020
        /*00c4*/ 	.short	0x0100
        /*00c6*/ 	.byte	0x08
	.zero		1


	//   ....[4]....
        /*00c8*/ 	.word	0x00000270
        /*00cc*/ 	.word	0x000000ff
        /*00d0*/ 	.word	0x00000010
        /*00d4*/ 	.short	0x0100
        /*00d6*/ 	.byte	0x08
	.zero		1


	//   ....[5]....
        /*00d8*/ 	.word	0x00000280
        /*00dc*/ 	.word	0x000000ff
        /*00e0*/ 	.word	0x00000028
        /*00e4*/ 	.short	0x0100
        /*00e6*/ 	.byte	0x08
	.zero		1


	//   ....[6]....
        /*00e8*/ 	.word	0x000006d0
        /*00ec*/ 	.word	0x000000ff
        /*00f0*/ 	.word	0x00000040
        /*00f4*/ 	.short	0x0100
        /*00f6*/ 	.byte	0x06
	.zero		1


	//   ....[7]....
        /*00f8*/ 	.word	0x00000760
        /*00fc*/ 	.word	0x000000ff
        /*0100*/ 	.word	0x00000048
        /*0104*/ 	.short	0x0100
        /*0106*/ 	.byte	0x06
	.zero		1


	//   ....[8]....
        /*0108*/ 	.word	0x000014a0
        /*010c*/ 	.word	0x00000003
        /*0110*/ 	.word	0x00000000
        /*0114*/ 	.short	0x010a
        /*0116*/ 	.byte	0x3f
	.zero		1


	//   ....[9]....
        /*0118*/ 	.word	0x000014e0
        /*011c*/ 	.word	0x00000003
        /*0120*/ 	.word	0x00000000
        /*0124*/ 	.short	0x010a
        /*0126*/ 	.byte	0x3f
	.zero		1


	//   ....[10]....
        /*0128*/ 	.word	0x00001a30
        /*012c*/ 	.word	0x00000005
        /*0130*/ 	.word	0x00000000
        /*0134*/ 	.short	0x010a
        /*0136*/ 	.byte	0x3f
	.zero		1


	//   ....[11]....
        /*0138*/ 	.word	0x00001a70
        /*013c*/ 	.word	0x00000005
        /*0140*/ 	.word	0x00000000
        /*0144*/ 	.short	0x010a
        /*0146*/ 	.byte	0x3f
	.zero		1


	//   ....[12]....
        /*0148*/ 	.word	0x00001e50
        /*014c*/ 	.word	0x00000005
        /*0150*/ 	.word	0x00000000
        /*0154*/ 	.short	0x0101
        /*0156*/ 	.byte	0x3f
	.zero		1


	//   ....[13]....
        /*0158*/ 	.word	0x00002070
        /*015c*/ 	.word	0x00000003
        /*0160*/ 	.word	0x00000000
        /*0164*/ 	.short	0x0101
        /*0166*/ 	.byte	0x3f
	.zero		1


	//   ....[14]....
        /*0168*/ 	.word	0x00007bd0
        /*016c*/ 	.word	0x00000017
        /*0170*/ 	.word	0x00000018
        /*0174*/ 	.short	0x010a
        /*0176*/ 	.byte	0x3f
	.zero		1


	//   ....[15]....
        /*0178*/ 	.word	0x00007f40
        /*017c*/ 	.word	0x00000003
        /*0180*/ 	.word	0x00000048
        /*0184*/ 	.short	0x0101
        /*0186*/ 	.byte	0x3f
	.zero		1


	//   ....[16]....
        /*0188*/ 	.word	0x000086a0
        /*018c*/ 	.word	0x00000007
        /*0190*/ 	.word	0x00000000
        /*0194*/ 	.short	0x010a
        /*0196*/ 	.byte	0x3f
	.zero		1


	//   ....[17]....
        /*0198*/ 	.word	0x00008720
        /*019c*/ 	.word	0x00000006
        /*01a0*/ 	.word	0x00000000
        /*01a4*/ 	.short	0x010a
        /*01a6*/ 	.byte	0x3f
	.zero		1


	//   ....[18]....
        /*01a8*/ 	.word	0x000087b0
        /*01ac*/ 	.word	0x00000003
        /*01b0*/ 	.word	0x00000000
        /*01b4*/ 	.short	0x010a
        /*01b6*/ 	.byte	0x3f
	.zero		1


	//   ....[19]....
        /*01b8*/ 	.word	0x00008810
        /*01bc*/ 	.word	0x00000003
        /*01c0*/ 	.word	0x00000000
        /*01c4*/ 	.short	0x010a
        /*01c6*/ 	.byte	0x3f
	.zero		1


	//   ....[20]....
        /*01c8*/ 	.word	0x00008860
        /*01cc*/ 	.word	0x00000005
        /*01d0*/ 	.word	0x00000000
        /*01d4*/ 	.short	0x010a
        /*01d6*/ 	.byte	0x3f
	.zero		1


	//   ....[21]....
        /*01d8*/ 	.word	0x00008930
        /*01dc*/ 	.word	0x00000017
        /*01e0*/ 	.word	0x00000018
        /*01e4*/ 	.short	0x010a
        /*01e6*/ 	.byte	0x3f
	.zero		1


	//   ....[22]....
        /*01e8*/ 	.word	0x00008a00
        /*01ec*/ 	.word	0x00000007
        /*01f0*/ 	.word	0x00000000
        /*01f4*/ 	.short	0x010a
        /*01f6*/ 	.byte	0x3f
	.zero		1


	//   ....[23]....
        /*01f8*/ 	.word	0x00008a50
        /*01fc*/ 	.word	0x00000006
        /*0200*/ 	.word	0x00000000
        /*0204*/ 	.short	0x010a
        /*0206*/ 	.byte	0x3f
	.zero		1


	//----- nvinfo : EIATTR_NUM_MBARRIERS
	.align		4
.L_35:
        /*0208*/ 	.byte	0x03, 0x38
        /*020a*/ 	.short	0x0008


	//----- nvinfo : EIATTR_EXIT_INSTR_OFFSETS
	.align		4
        /*020c*/ 	.byte	0x04, 0x1c
        /*020e*/ 	.short	(.L_37 - .L_36)


	//   ....[0]....
.L_36:
        /*0210*/ 	.word	0x00000940


	//   ....[1]....
        /*0214*/ 	.word	0x00001150


	//   ....[2]....
        /*0218*/ 	.word	0x000072e0


	//   ....[3]....
        /*021c*/ 	.word	0x00007840


	//   ....[4]....
        /*0220*/ 	.word	0x00008800


	//----- nvinfo : EIATTR_MAX_THREADS
	.align		4
.L_37:
        /*0224*/ 	.byte	0x04, 0x05
        /*0226*/ 	.short	(.L_39 - .L_38)
.L_38:
        /*0228*/ 	.word	0x00000180
        /*022c*/ 	.word	0x00000001
        /*0230*/ 	.word	0x00000001


	//----- nvinfo : EIATTR_CRS_STACK_SIZE
	.align		4
.L_39:
        /*0234*/ 	.byte	0x04, 0x1e
        /*0236*/ 	.short	(.L_41 - .L_40)
.L_40:
        /*0238*/ 	.word	0x00000000


	//----- nvinfo : EIATTR_CBANK_PARAM_SIZE
	.align		4
.L_41:
        /*023c*/ 	.byte	0x03, 0x19
        /*023e*/ 	.short	0x0470


	//----- nvinfo : EIATTR_PARAM_CBANK
	.align		4
        /*0240*/ 	.byte	0x04, 0x0a
        /*0242*/ 	.short	(.L_43 - .L_42)
	.align		4
.L_42:
        /*0244*/ 	.word	index@(.nv.constant0._ZN7cutlass13device_kernelINS_4gemm6kernel13GemmUniversalIN4cute5tupleIJiiiiEEENS1_10collective13CollectiveMmaINS1_34MainloopSm90TmaGmmaWarpSpecializedILi3ENS5_IJNS4_1CILi2EEENSA_ILi1EEESC_EEENS1_35KernelTmaWarpSpecializedCooperativeEEENS5_IJNSA_ILi256EEENSA_ILi64EEENSA_ILi32EEEEEENS_10tfloat32_tENS5_IJlSC_lEEESK_SL_NS4_8TiledMMAINS4_8MMA_AtomIJNS4_4SM904GMMA29MMA_64x64x8_F32TF32TF32_SS_TNILNSP_7ScaleInE1ELSR_1EEEEEENS4_6LayoutISD_NS5_IJSC_NSA_ILi0EEESV_EEEEENS5_IJNS4_10UnderscoreESY_SY_EEEEENS4_13SM90_TMA_LOADENS4_14ComposedLayoutINS4_7SwizzleILi3ELi4ELi3EEENS4_18smem_ptr_flag_bitsILi32EEENSU_INS5_IJNSA_ILi8EEESI_EEENS5_IJSI_SC_EEEEEEEvNS4_8identityENS4_23SM90_TMA_LOAD_MULTICASTES1B_vS1C_EENS_8epilogue10collective6detail29Sm90TmaWarpSpecializedAdapterINS1G_15DefaultEpilogueISK_SL_SL_NS1F_6thread17LinearCombinationISK_Li1EffLNS1K_9ScaleType4KindE0ELNS_15FloatRoundStyleE2ESK_EENS1_15EpilogueDefaultEEEEEvvEEEEvNT_6ParamsE)
        /*0248*/ 	.short	0x0210
        /*024a*/ 	.short	0x0470


	//----- nvinfo : EIATTR_SW_WAR
	.align		4
.L_43:
        /*024c*/ 	.byte	0x04, 0x36
        /*024e*/ 	.short	(.L_45 - .L_44)
.L_44:
        /*0250*/ 	.word	0x00000008
.L_45:


//--------------------- .nv.callgraph             --------------------------
	.section	.nv.callgraph,"",@"SHT_CUDA_CALLGRAPH"
	.align	4
	.sectionentsize	8
	.align		4
        /*0000*/ 	.word	0x00000000
	.align		4
        /*0004*/ 	.word	0xffffffff
	.align		4
        /*0008*/ 	.word	index@(_ZN7cutlass13device_kernelINS_4gemm6kernel13GemmUniversalIN4cute5tupleIJiiiiEEENS1_10collective13CollectiveMmaINS1_34MainloopSm90TmaGmmaWarpSpecializedILi3ENS5_IJNS4_1CILi2EEENSA_ILi1EEESC_EEENS1_35KernelTmaWarpSpecializedCooperativeEEENS5_IJNSA_ILi256EEENSA_ILi64EEENSA_ILi32EEEEEENS_10tfloat32_tENS5_IJlSC_lEEESK_SL_NS4_8TiledMMAINS4_8MMA_AtomIJNS4_4SM904GMMA29MMA_64x64x8_F32TF32TF32_SS_TNILNSP_7ScaleInE1ELSR_1EEEEEENS4_6LayoutISD_NS5_IJSC_NSA_ILi0EEESV_EEEEENS5_IJNS4_10UnderscoreESY_SY_EEEEENS4_13SM90_TMA_LOADENS4_14ComposedLayoutINS4_7SwizzleILi3ELi4ELi3EEENS4_18smem_ptr_flag_bitsILi32EEENSU_INS5_IJNSA_ILi8EEESI_EEENS5_IJSI_SC_EEEEEEEvNS4_8identityENS4_23SM90_TMA_LOAD_MULTICASTES1B_vS1C_EENS_8epilogue10collective6detail29Sm90TmaWarpSpecializedAdapterINS1G_15DefaultEpilogueISK_SL_SL_NS1F_6thread17LinearCombinationISK_Li1EffLNS1K_9ScaleType4KindE0ELNS_15FloatRoundStyleE2ESK_EENS1_15EpilogueDefaultEEEEEvvEEEEvNT_6ParamsE)
	.align		4
        /*000c*/ 	.word	index@(__assertfail)
	.align		4
        /*0010*/ 	.word	0x00000000
	.align		4
        /*0014*/ 	.word	0xfffffffe
	.align		4
        /*0018*/ 	.word	0x00000000
	.align		4
        /*001c*/ 	.word	0xfffffffd
	.align		4
        /*0020*/ 	.word	0x00000000
	.align		4
        /*0024*/ 	.word	0xfffffffc


//--------------------- .nv.constant4             --------------------------
	.section	.nv.constant4,"a",@progbits
	.align	8
	.align		8
.nv.constant4:
        /*0000*/ 	.dword	__assertfail
	.align		8
        /*0008*/ 	.dword	__unnamed_1
	.align		8
        /*0010*/ 	.dword	_ZN39_INTERNAL_59d283b3_4_k_cu_abd26ef8_69464cuda3std3__45__cpo5beginE
	.align		8
        /*0018*/ 	.dword	_ZN39_INTERNAL_59d283b3_4_k_cu_abd26ef8_69464cuda3std3__45__cpo3endE
	.align		8
        /*0020*/ 	.dword	_ZN39_INTERNAL_59d283b3_4_k_cu_abd26ef8_69464cuda3std3__45__cpo6cbeginE
	.align		8
        /*0028*/ 	.dword	_ZN39_INTERNAL_59d283b3_4_k_cu_abd26ef8_69464cuda3std3__45__cpo4cendE
	.align		8
        /*0030*/ 	.dword	_ZN39_INTERNAL_59d283b3_4_k_cu_abd26ef8_69464cuda3std3__441_GLOBAL__N__59d283b3_4_k_cu_abd26ef8_69466ignoreE
	.align		8
        /*0038*/ 	.dword	_ZN39_INTERNAL_59d283b3_4_k_cu_abd26ef8_69464cuda3std3__419piecewise_constructE
	.align		8
        /*0040*/ 	.dword	_ZN39_INTERNAL_59d283b3_4_k_cu_abd26ef8_69464cuda3std3__48in_placeE
	.align		8
        /*0048*/ 	.dword	_ZN39_INTERNAL_59d283b3_4_k_cu_abd26ef8_69464cuda3std6ranges3__45__cpo4swapE
	.align		8
        /*0050*/ 	.dword	_ZN39_INTERNAL_59d283b3_4_k_cu_abd26ef8_69464cuda3std6ranges3__45__cpo9iter_moveE
	.align		8
        /*0058*/ 	.dword	_ZN39_INTERNAL_59d283b3_4_k_cu_abd26ef8_69464cute7productE
	.align		8
        /*0060*/ 	.dword	_ZN39_INTERNAL_59d283b3_4_k_cu_abd26ef8_69464cute1_E
	.align		8
        /*0068*/ 	.dword	$str$22
	.align		8
        /*0070*/ 	.dword	$str$23


//--------------------- .text._ZN7cutlass13device_kernelINS_4gemm6kernel13GemmUniversalIN4cute5tupleIJiiiiEEENS1_10collective13CollectiveMmaINS1_34MainloopSm90TmaGmmaWarpSpecializedILi3ENS5_IJNS4_1CILi2EEENSA_ILi1EEESC_EEENS1_35KernelTmaWarpSpecializedCooperativeEEENS5_IJNSA_ILi256EEENSA_ILi64EEENSA_ILi32EEEEEENS_10tfloat32_tENS5_IJlSC_lEEESK_SL_NS4_8TiledMMAINS4_8MMA_AtomIJNS4_4SM904GMMA29MMA_64x64x8_F32TF32TF32_SS_TNILNSP_7ScaleInE1ELSR_1EEEEEENS4_6LayoutISD_NS5_IJSC_NSA_ILi0EEESV_EEEEENS5_IJNS4_10UnderscoreESY_SY_EEEEENS4_13SM90_TMA_LOADENS4_14ComposedLayoutINS4_7SwizzleILi3ELi4ELi3EEENS4_18smem_ptr_flag_bitsILi32EEENSU_INS5_IJNSA_ILi8EEESI_EEENS5_IJSI_SC_EEEEEEEvNS4_8identityENS4_23SM90_TMA_LOAD_MULTICASTES1B_vS1C_EENS_8epilogue10collective6detail29Sm90TmaWarpSpecializedAdapterINS1G_15DefaultEpilogueISK_SL_SL_NS1F_6thread17LinearCombinationISK_Li1EffLNS1K_9ScaleType4KindE0ELNS_15FloatRoundStyleE2ESK_EENS1_15EpilogueDefaultEEEEEvvEEEEvNT_6ParamsE --------------------------
	.section	.text._ZN7cutlass13device_kernelINS_4gemm6kernel13GemmUniversalIN4cute5tupleIJiiiiEEENS1_10collective13CollectiveMmaINS1_34MainloopSm90TmaGmmaWarpSpecializedILi3ENS5_IJNS4_1CILi2EEENSA_ILi1EEESC_EEENS1_35KernelTmaWarpSpecializedCooperativeEEENS5_IJNSA_ILi256EEENSA_ILi64EEENSA_ILi32EEEEEENS_10tfloat32_tENS5_IJlSC_lEEESK_SL_NS4_8TiledMMAINS4_8MMA_AtomIJNS4_4SM904GMMA29MMA_64x64x8_F32TF32TF32_SS_TNILNSP_7ScaleInE1ELSR_1EEEEEENS4_6LayoutISD_NS5_IJSC_NSA_ILi0EEESV_EEEEENS5_IJNS4_10UnderscoreESY_SY_EEEEENS4_13SM90_TMA_LOADENS4_14ComposedLayoutINS4_7SwizzleILi3ELi4ELi3EEENS4_18smem_ptr_flag_bitsILi32EEENSU_INS5_IJNSA_ILi8EEESI_EEENS5_IJSI_SC_EEEEEEEvNS4_8identityENS4_23SM90_TMA_LOAD_MULTICASTES1B_vS1C_EENS_8epilogue10collective6detail29Sm90TmaWarpSpecializedAdapterINS1G_15DefaultEpilogueISK_SL_SL_NS1F_6thread17LinearCombinationISK_Li1EffLNS1K_9ScaleType4KindE0ELNS_15FloatRoundStyleE2ESK_EENS1_15EpilogueDefaultEEEEEvvEEEEvNT_6ParamsE,"ax",@progbits
	.align	128
.text._ZN7cutlass13device_kernelINS_4gemm6kernel13GemmUniversalIN4cute5tupleIJiiiiEEENS1_10collective13CollectiveMmaINS1_34MainloopSm90TmaGmmaWarpSpecializedILi3ENS5_IJNS4_1CILi2EEENSA_ILi1EEESC_EEENS1_35KernelTmaWarpSpecializedCooperativeEEENS5_IJNSA_ILi256EEENSA_ILi64EEENSA_ILi32EEEEEENS_10tfloat32_tENS5_IJlSC_lEEESK_SL_NS4_8TiledMMAINS4_8MMA_AtomIJNS4_4SM904GMMA29MMA_64x64x8_F32TF32TF32_SS_TNILNSP_7ScaleInE1ELSR_1EEEEEENS4_6LayoutISD_NS5_IJSC_NSA_ILi0EEESV_EEEEENS5_IJNS4_10UnderscoreESY_SY_EEEEENS4_13SM90_TMA_LOADENS4_14ComposedLayoutINS4_7SwizzleILi3ELi4ELi3EEENS4_18smem_ptr_flag_bitsILi32EEENSU_INS5_IJNSA_ILi8EEESI_EEENS5_IJSI_SC_EEEEEEEvNS4_8identityENS4_23SM90_TMA_LOAD_MULTICASTES1B_vS1C_EENS_8epilogue10collective6detail29Sm90TmaWarpSpecializedAdapterINS1G_15DefaultEpilogueISK_SL_SL_NS1F_6thread17LinearCombinationISK_Li1EffLNS1K_9ScaleType4KindE0ELNS_15FloatRoundStyleE2ESK_EENS1_15EpilogueDefaultEEEEEvvEEEEvNT_6ParamsE:
        .type           _ZN7cutlass13device_kernelINS_4gemm6kernel13GemmUniversalIN4cute5tupleIJiiiiEEENS1_10collective13CollectiveMmaINS1_34MainloopSm90TmaGmmaWarpSpecializedILi3ENS5_IJNS4_1CILi2EEENSA_ILi1EEESC_EEENS1_35KernelTmaWarpSpecializedCooperativeEEENS5_IJNSA_ILi256EEENSA_ILi64EEENSA_ILi32EEEEEENS_10tfloat32_tENS5_IJlSC_lEEESK_SL_NS4_8TiledMMAINS4_8MMA_AtomIJNS4_4SM904GMMA29MMA_64x64x8_F32TF32TF32_SS_TNILNSP_7ScaleInE1ELSR_1EEEEEENS4_6LayoutISD_NS5_IJSC_NSA_ILi0EEESV_EEEEENS5_IJNS4_10UnderscoreESY_SY_EEEEENS4_13SM90_TMA_LOADENS4_14ComposedLayoutINS4_7SwizzleILi3ELi4ELi3EEENS4_18smem_ptr_flag_bitsILi32EEENSU_INS5_IJNSA_ILi8EEESI_EEENS5_IJSI_SC_EEEEEEEvNS4_8identityENS4_23SM90_TMA_LOAD_MULTICASTES1B_vS1C_EENS_8epilogue10collective6detail29Sm90TmaWarpSpecializedAdapterINS1G_15DefaultEpilogueISK_SL_SL_NS1F_6thread17LinearCombinationISK_Li1EffLNS1K_9ScaleType4KindE0ELNS_15FloatRoundStyleE2ESK_EENS1_15EpilogueDefaultEEEEEvvEEEEvNT_6ParamsE,@function
        .size           _ZN7cutlass13device_kernelINS_4gemm6kernel13GemmUniversalIN4cute5tupleIJiiiiEEENS1_10collective13CollectiveMmaINS1_34MainloopSm90TmaGmmaWarpSpecializedILi3ENS5_IJNS4_1CILi2EEENSA_ILi1EEESC_EEENS1_35KernelTmaWarpSpecializedCooperativeEEENS5_IJNSA_ILi256EEENSA_ILi64EEENSA_ILi32EEEEEENS_10tfloat32_tENS5_IJlSC_lEEESK_SL_NS4_8TiledMMAINS4_8MMA_AtomIJNS4_4SM904GMMA29MMA_64x64x8_F32TF32TF32_SS_TNILNSP_7ScaleInE1ELSR_1EEEEEENS4_6LayoutISD_NS5_IJSC_NSA_ILi0EEESV_EEEEENS5_IJNS4_10UnderscoreESY_SY_EEEEENS4_13SM90_TMA_LOADENS4_14ComposedLayoutINS4_7SwizzleILi3ELi4ELi3EEENS4_18smem_ptr_flag_bitsILi32EEENSU_INS5_IJNSA_ILi8EEESI_EEENS5_IJSI_SC_EEEEEEEvNS4_8identityENS4_23SM90_TMA_LOAD_MULTICASTES1B_vS1C_EENS_8epilogue10collective6detail29Sm90TmaWarpSpecializedAdapterINS1G_15DefaultEpilogueISK_SL_SL_NS1F_6thread17LinearCombinationISK_Li1EffLNS1K_9ScaleType4KindE0ELNS_15FloatRoundStyleE2ESK_EENS1_15EpilogueDefaultEEEEEvvEEEEvNT_6ParamsE,(.L_x_195 - _ZN7cutlass13device_kernelINS_4gemm6kernel13GemmUniversalIN4cute5tupleIJiiiiEEENS1_10collective13CollectiveMmaINS1_34MainloopSm90TmaGmmaWarpSpecializedILi3ENS5_IJNS4_1CILi2EEENSA_ILi1EEESC_EEENS1_35KernelTmaWarpSpecializedCooperativeEEENS5_IJNSA_ILi256EEENSA_ILi64EEENSA_ILi32EEEEEENS_10tfloat32_tENS5_IJlSC_lEEESK_SL_NS4_8TiledMMAINS4_8MMA_AtomIJNS4_4SM904GMMA29MMA_64x64x8_F32TF32TF32_SS_TNILNSP_7ScaleInE1ELSR_1EEEEEENS4_6LayoutISD_NS5_IJSC_NSA_ILi0EEESV_EEEEENS5_IJNS4_10UnderscoreESY_SY_EEEEENS4_13SM90_TMA_LOADENS4_14ComposedLayoutINS4_7SwizzleILi3ELi4ELi3EEENS4_18smem_ptr_flag_bitsILi32EEENSU_INS5_IJNSA_ILi8EEESI_EEENS5_IJSI_SC_EEEEEEEvNS4_8identityENS4_23SM90_TMA_LOAD_MULTICASTES1B_vS1C_EENS_8epilogue10collective6detail29Sm90TmaWarpSpecializedAdapterINS1G_15DefaultEpilogueISK_SL_SL_NS1F_6thread17LinearCombinationISK_Li1EffLNS1K_9ScaleType4KindE0ELNS_15FloatRoundStyleE2ESK_EENS1_15EpilogueDefaultEEEEEvvEEEEvNT_6ParamsE)
        .other          _ZN7cutlass13device_kernelINS_4gemm6kernel13GemmUniversalIN4cute5tupleIJiiiiEEENS1_10collective13CollectiveMmaINS1_34MainloopSm90TmaGmmaWarpSpecializedILi3ENS5_IJNS4_1CILi2EEENSA_ILi1EEESC_EEENS1_35KernelTmaWarpSpecializedCooperativeEEENS5_IJNSA_ILi256EEENSA_ILi64EEENSA_ILi32EEEEEENS_10tfloat32_tENS5_IJlSC_lEEESK_SL_NS4_8TiledMMAINS4_8MMA_AtomIJNS4_4SM904GMMA29MMA_64x64x8_F32TF32TF32_SS_TNILNSP_7ScaleInE1ELSR_1EEEEEENS4_6LayoutISD_NS5_IJSC_NSA_ILi0EEESV_EEEEENS5_IJNS4_10UnderscoreESY_SY_EEEEENS4_13SM90_TMA_LOADENS4_14ComposedLayoutINS4_7SwizzleILi3ELi4ELi3EEENS4_18smem_ptr_flag_bitsILi32EEENSU_INS5_IJNSA_ILi8EEESI_EEENS5_IJSI_SC_EEEEEEEvNS4_8identityENS4_23SM90_TMA_LOAD_MULTICASTES1B_vS1C_EENS_8epilogue10collective6detail29Sm90TmaWarpSpecializedAdapterINS1G_15DefaultEpilogueISK_SL_SL_NS1F_6thread17LinearCombinationISK_Li1EffLNS1K_9ScaleType4KindE0ELNS_15FloatRoundStyleE2ESK_EENS1_15EpilogueDefaultEEEEEvvEEEEvNT_6ParamsE,@"STO_CUDA_ENTRY STV_DEFAULT"
_ZN7cutlass13device_kernelINS_4gemm6kernel13GemmUniversalIN4cute5tupleIJiiiiEEENS1_10collective13CollectiveMmaINS1_34MainloopSm90TmaGmmaWarpSpecializedILi3ENS5_IJNS4_1CILi2EEENSA_ILi1EEESC_EEENS1_35KernelTmaWarpSpecializedCooperativeEEENS5_IJNSA_ILi256EEENSA_ILi64EEENSA_ILi32EEEEEENS_10tfloat32_tENS5_IJlSC_lEEESK_SL_NS4_8TiledMMAINS4_8MMA_AtomIJNS4_4SM904GMMA29MMA_64x64x8_F32TF32TF32_SS_TNILNSP_7ScaleInE1ELSR_1EEEEEENS4_6LayoutISD_NS5_IJSC_NSA_ILi0EEESV_EEEEENS5_IJNS4_10UnderscoreESY_SY_EEEEENS4_13SM90_TMA_LOADENS4_14ComposedLayoutINS4_7SwizzleILi3ELi4ELi3EEENS4_18smem_ptr_flag_bitsILi32EEENSU_INS5_IJNSA_ILi8EEESI_EEENS5_IJSI_SC_EEEEEEEvNS4_8identityENS4_23SM90_TMA_LOAD_MULTICASTES1B_vS1C_EENS_8epilogue10collective6detail29Sm90TmaWarpSpecializedAdapterINS1G_15DefaultEpilogueISK_SL_SL_NS1F_6thread17LinearCombinationISK_Li1EffLNS1K_9ScaleType4KindE0ELNS_15FloatRoundStyleE2ESK_EENS1_15EpilogueDefaultEEEEEvvEEEEvNT_6ParamsE:
[----:B------:R-:W0:Y:S01]  /*0000*/  LDC R1, c[0x0][0x28] ;  /* 0x00000a00ff017b82 */ /* 0x000e220000000800 */
[----:B------:R-:W1:Y:S01]  /*0010*/  S2R R18, SR_TID.X ;  /* 0x0000000000127919 */ /* 0x000e620000002100 */
[----:B------:R-:W-:Y:S01]  /*0020*/  ELECT P0, URZ, PT ;  /* 0x00000000003f782f */ /* 0x000fe20003800000 */
[----:B------:R-:W-:Y:S01]  /*0030*/  BSSY B0, `(.L_x_0) ;  /* 0x000000f000007945 */ /* 0x000fe20003800000 */
[--C-:B-1----:R-:W-:Y:S02]  /*0040*/  SHF.R.U32.HI R0, RZ, 0x5, R18.reuse ;  /* 0x00000005ff007819 */ /* 0x102fe40000011612 */
[----:B------:R-:W-:-:S03]  /*0050*/  SHF.R.U32.HI R3, RZ, 0x7, R18 ;  /* 0x00000007ff037819 */ /* 0x000fc60000011612 */
[----:B------:R-:W1:Y:S04]  /*0060*/  SHFL.IDX PT, R2, R0, RZ, 0x1f ;  /* 0x00001fff00027589 */ /* 0x000e6800000e0000 */
[----:B------:R2:W3:Y:S01]  /*0070*/  SHFL.IDX PT, R5, R3, RZ, 0x1f ;  /* 0x00001fff03057589 */ /* 0x0004e200000e0000 */
[----:B-1----:R-:W-:-:S13]  /*0080*/  ISETP.NE.OR P0, PT, R2, RZ, !P0 ;  /* 0x000000ff0200720c */ /* 0x002fda0004705670 */
[----:B0-23--:R-:W-:Y:S05]  /*0090*/  @P0 BRA `(.L_x_1) ;  /* 0x0000000000200947 */ /* 0x00dfea0003800000 */
[----:B------:R-:W-:Y:S02]  /*00a0*/  ULDC.64 UR4, c[0x0][0x198] ;  /* 0x0000660000047ab9 */ /* 0x000fe40000000a00 */
[----:B------:R-:W-:Y:S02]  /*00b0*/  UIADD3 UR6, UP0, UR4, 0xf0, URZ ;  /* 0x000000f004067890 */ /* 0x000fe4000ff1e03f */
[----:B------:R-:W-:Y:S02]  /*00c0*/  UIADD3 UR4, UP1, UR4, 0x1f0, URZ ;  /* 0x000001f004047890 */ /* 0x000fe4000ff3e03f */
[----:B------:R-:W-:Y:S02]  /*00d0*/  UIADD3.X UR7, URZ, UR5, URZ, UP0, !UPT ;  /* 0x000000053f077290 */ /* 0x000fe400087fe43f */
[----:B------:R-:W-:-:S07]  /*00e0*/  UIADD3.X UR5, URZ, UR5, URZ, UP1, !UPT ;  /* 0x000000053f057290 */ /* 0x000fce0008ffe43f */
[----:B------:R0:W-:Y:S02]  /*00f0*/  UTMACCTL.PF [UR6] ;  /* 0x00000000060079b9 */ /* 0x0001e40008040000 */
[----:B------:R0:W-:Y:S02]  /*0100*/  UTMACCTL.PF [UR4] ;  /* 0x00000000040079b9 */ /* 0x0001e40008040000 */
[----:B0-----:R-:W-:Y:S01]  /*0110*/  NOP ;  /* 0x0000000000007918 */ /* 0x001fe20000000000 */
.L_x_1:
[----:B------:R-:W-:Y:S05]  /*0120*/  BSYNC B0 ;  /* 0x0000000000007941 */ /* 0x000fea0003800000 */
.L_x_0:
[----:B------:R-:W0:Y:S02]  /*0130*/  SHFL.IDX PT, R3, R0, RZ, 0x1f ;  /* 0x00001fff00037589 */ /* 0x000e2400000e0000 */
[----:B0-----:R-:W-:-:S13]  /*0140*/  ISETP.NE.AND P0, PT, R3, RZ, PT ;  /* 0x000000ff0300720c */ /* 0x001fda0003f05270 */
[----:B------:R-:W-:Y:S05]  /*0150*/  @P0 BRA `(.L_x_2) ;  /* 0x0000000000500947 */ /* 0x000fea0003800000 */
[----:B------:R-:W0:Y:S01]  /*0160*/  S2UR UR8, SR_CgaCtaId ;  /* 0x00000000000879c3 */ /* 0x000e220000008800 */
[----:B------:R-:W-:Y:S01]  /*0170*/  UMOV UR4, 0x400 ;  /* 0x0000040000047882 */ /* 0x000fe20000000000 */
[----:B------:R-:W-:Y:S01]  /*0180*/  UMOV UR5, 0x1 ;  /* 0x0000000100057882 */ /* 0x000fe20000000000 */
[----:B------:R-:W-:Y:S01]  /*0190*/  UMOV UR6, 0x4 ;  /* 0x0000000400067882 */ /* 0x000fe20000000000 */
[----:B------:R-:W-:Y:S01]  /*01a0*/  ELECT P0, URZ, PT ;  /* 0x00000000003f782f */ /* 0x000fe20003800000 */
[----:B------:R-:W-:-:S04]  /*01b0*/  UIADD3 UR6, -UR6, 0x100000, URZ ;  /* 0x0010000006067890 */ /* 0x000fc8000fffe13f */
[----:B------:R-:W-:Y:S02]  /*01c0*/  USHF.L.U32 UR7, UR6, 0xb, URZ ;  /* 0x0000000b06077899 */ /* 0x000fe4000800063f */
[----:B------:R-:W-:Y:S02]  /*01d0*/  USHF.L.U32 UR6, UR6, 0x1, URZ ;  /* 0x0000000106067899 */ /* 0x000fe4000800063f */
[----:B0-----:R-:W-:Y:S02]  /*01e0*/  ULEA UR8, UR8, UR4, 0x18 ;  /* 0x0000000408087291 */ /* 0x001fe4000f8ec03f */
[----:B------:R-:W-:-:S04]  /*01f0*/  UIADD3 UR4, -UR5, 0x100000, URZ ;  /* 0x0010000005047890 */ /* 0x000fc8000fffe13f */
[----:B------:R-:W-:Y:S02]  /*0200*/  USHF.L.U32 UR5, UR4, 0xb, URZ ;  /* 0x0000000b04057899 */ /* 0x000fe4000800063f */
[----:B------:R-:W-:Y:S01]  /*0210*/  USHF.L.U32 UR4, UR4, 0x1, URZ ;  /* 0x0000000104047899 */ /* 0x000fe2000800063f */
[----:B------:R-:W0:Y:S11]  /*0220*/  FENCE.VIEW.ASYNC.S ;  /* 0x00000000000073c6 */ /* 0x000e360000000000 */
[----:B0-----:R0:W1:Y:S01]  /*0230*/  SYNCS.EXCH.64 URZ, [UR8], UR4 ;  /* 0x00000004083f75b2 */ /* 0x0010620008000100 */
[----:B------:R0:W2:Y:S01]  /*0240*/  SYNCS.EXCH.64 URZ, [UR8+0x18], UR6 ;  /* 0x00001806083f75b2 */ /* 0x0000a20008000100 */
[----:B------:R0:W3:Y:S01]  /*0250*/  SYNCS.EXCH.64 URZ, [UR8+0x8], UR4 ;  /* 0x00000804083f75b2 */ /* 0x0000e20008000100 */
[----:B------:R0:W4:Y:S01]  /*0260*/  SYNCS.EXCH.64 URZ, [UR8+0x20], UR6 ;  /* 0x00002006083f75b2 */ /* 0x0001220008000100 */
[----:B------:R0:W0:Y:S01]  /*0270*/  SYNCS.EXCH.64 URZ, [UR8+0x10], UR4 ;  /* 0x00001004083f75b2 */ /* 0x0000220008000100 */
[----:B------:R0:W0:Y:S01]  /*0280*/  SYNCS.EXCH.64 URZ, [UR8+0x28], UR6 ;  /* 0x00002806083f75b2 */ /* 0x0000220008000100 */
[----:B------:R-:W-:Y:S01]  /*0290*/  NOP ;  /* 0x0000000000007918 */ /* 0x000fe20000000000 */
.L_x_2:
[----:B------:R-:W-:Y:S01]  /*02a0*/  SHF.R.S32.HI R7, RZ, 0x1f, R18 ;  /* 0x0000001fff077819 */ /* 0x000fe20000011412 */
[----:B------:R-:W5:Y:S01]  /*02b0*/  SHFL.IDX PT, R0, R0, RZ, 0x1f ;  /* 0x00001fff00007589 */ /* 0x000f6200000e0000 */
[----:B0-----:R-:W0:Y:S01]  /*02c0*/  S2UR UR8, SR_CTAID.X ;  /* 0x00000000000879c3 */ /* 0x001e220000002500 */
[----:B------:R-:W-:Y:S02]  /*02d0*/  ELECT P0, URZ, PT ;  /* 0x00000000003f782f */ /* 0x000fe40003800000 */
[----:B------:R-:W-:Y:S01]  /*02e0*/  LEA.HI R7, R7, R18, RZ, 0x7 ;  /* 0x0000001207077211 */ /* 0x000fe200078f38ff */
[----:B------:R-:W1:Y:S01]  /*02f0*/  S2R R4, SR_CTAID.Y ;  /* 0x0000000000047919 */ /* 0x000e620000002600 */
[----:B------:R-:W-:Y:S01]  /*0300*/  SHF.R.S32.HI R8, RZ, 0x1f, R3 ;  /* 0x0000001fff087819 */ /* 0x000fe20000011403 */
[----:B------:R-:W-:Y:S01]  /*0310*/  ULDC UR4, c[0x0][0x150] ;  /* 0x0000540000047ab9 */ /* 0x000fe20000000800 */
[----:B------:R-:W-:Y:S01]  /*0320*/  LOP3.LUT R7, R7, 0xffffff80, RZ, 0xc0, !PT ;  /* 0xffffff8007077812 */ /* 0x000fe200078ec0ff */
[----:B------:R-:W-:Y:S01]  /*0330*/  NOP ;  /* 0x0000000000007918 */ /* 0x000fe20000000000 */
[----:B------:R-:W-:Y:S01]  /*0340*/  LEA.HI R8, R8, R3, RZ, 0x2 ;  /* 0x0000000308087211 */ /* 0x000fe200078f10ff */
[----:B------:R-:W2:Y:S01]  /*0350*/  LDC R10, c[0x0][0x144] ;  /* 0x00005100ff0a7b82 */ /* 0x000ea20000000800 */
[----:B------:R-:W-:Y:S01]  /*0360*/  NOP ;  /* 0x0000000000007918 */ /* 0x000fe20000000000 */
[----:B------:R-:W-:Y:S01]  /*0370*/  IMAD.IADD R6, R18, 0x1, -R7 ;  /* 0x0000000112067824 */ /* 0x000fe200078e0a07 */
[----:B------:R-:W-:Y:S01]  /*0380*/  LOP3.LUT R8, R8, 0x3ffffffc, RZ, 0xc0, !PT ;  /* 0x3ffffffc08087812 */ /* 0x000fe200078ec0ff */
[----:B------:R-:W-:Y:S01]  /*0390*/  IMAD.MOV.U32 R23, RZ, RZ, 0x1 ;  /* 0x00000001ff177424 */ /* 0x000fe200078e00ff */
[----:B------:R-:W-:-:S02]  /*03a0*/  ISETP.NE.AND P3, PT, R5, RZ, PT ;  /* 0x000000ff0500720c */ /* 0x000fc40003f65270 */
[----:B------:R-:W-:Y:S01]  /*03b0*/  SHF.R.S32.HI R7, RZ, 0x1f, R6 ;  /* 0x0000001fff077819 */ /* 0x000fe20000011406 */
[----:B------:R-:W-:Y:S01]  /*03c0*/  IMAD.IADD R8, R3, 0x1, -R8 ;  /* 0x0000000103087824 */ /* 0x000fe200078e0a08 */
[----:B------:R-:W3:Y:S02]  /*03d0*/  LDC R13, c[0x0][0x140] ;  /* 0x00005000ff0d7b82 */ /* 0x000ee40000000800 */
[----:B------:R-:W-:Y:S02]  /*03e0*/  LEA.HI R7, R7, R6, RZ, 0x3 ;  /* 0x0000000607077211 */ /* 0x000fe400078f18ff */
[----:B-----5:R-:W-:Y:S02]  /*03f0*/  ISETP.NE.OR P0, PT, R0, RZ, !P0 ;  /* 0x000000ff0000720c */ /* 0x020fe40004705670 */
[--C-:B------:R-:W-:Y:S02]  /*0400*/  SHF.R.S32.HI R0, RZ, 0x3, R7.reuse ;  /* 0x00000003ff007819 */ /* 0x100fe40000011407 */
[----:B------:R-:W-:-:S02]  /*0410*/  SHF.R.S32.HI R7, RZ, 0x1f, R7 ;  /* 0x0000001fff077819 */ /* 0x000fc40000011407 */
[----:B0-----:R-:W-:Y:S02]  /*0420*/  I2FP.F32.U32 R9, UR8 ;  /* 0x0000000800097c45 */ /* 0x001fe40008201000 */
[----:B------:R-:W-:-:S03]  /*0430*/  LEA.HI R7, R7, R0, RZ, 0x2 ;  /* 0x0000000007077211 */ /* 0x000fc600078f10ff */
[----:B------:R-:W-:Y:S01]  /*0440*/  FMUL R9, R9, UR4 ;  /* 0x0000000409097c20 */ /* 0x000fe20008400000 */
[----:B------:R-:W-:Y:S01]  /*0450*/  LOP3.LUT R7, R7, 0xfffffffc, RZ, 0xc0, !PT ;  /* 0xfffffffc07077812 */ /* 0x000fe200078ec0ff */
[----:B------:R-:W-:Y:S01]  /*0460*/  VOTEU.ALL UP0, P0 ;  /* 0x00000000003f7886 */ /* 0x000fe20000000000 */
[----:B-1----:R-:W-:Y:S01]  /*0470*/  I2FP.F32.U32 R3, R4 ;  /* 0x0000000400037245 */ /* 0x002fe20000201000 */
[----:B------:R-:W-:Y:S01]  /*0480*/  ULDC UR4, c[0x0][0x154] ;  /* 0x0000550000047ab9 */ /* 0x000fe20000000800 */
[----:B------:R-:W-:Y:S01]  /*0490*/  VOTEU.ALL UP1, P0 ;  /* 0x00000000003f7886 */ /* 0x000fe20000020000 */
[----:B------:R-:W0:Y:S01]  /*04a0*/  F2I.U32.TRUNC.NTZ R9, R9 ;  /* 0x0000000900097305 */ /* 0x000e22000020f000 */
[----:B------:R-:W-:Y:S01]  /*04b0*/  IMAD.IADD R7, R0, 0x1, -R7 ;  /* 0x0000000100077824 */ /* 0x000fe200078e0a07 */
[----:B------:R-:W1:Y:S01]  /*04c0*/  @!UP0 S2UR UR7, SR_CgaCtaId ;  /* 0x00000000000789c3 */ /* 0x000e620000008800 */
[----:B------:R-:W-:Y:S01]  /*04d0*/  FMUL R12, R3, UR4 ;  /* 0x00000004030c7c20 */ /* 0x000fe20008400000 */
[----:B------:R-:W-:Y:S01]  /*04e0*/  UMOV UR4, 0x20 ;  /* 0x0000002000047882 */ /* 0x000fe20000000000 */
[----:B------:R-:W-:Y:S01]  /*04f0*/  IMAD R8, R8, 0x4, R7 ;  /* 0x0000000408087824 */ /* 0x000fe200078e0207 */
[----:B------:R-:W-:Y:S01]  /*0500*/  @!UP0 UMOV UR6, 0x400 ;  /* 0x0000040000068882 */ /* 0x000fe20000000000 */
[----:B------:R-:W-:-:S04]  /*0510*/  @!UP0 UIADD3 UR4, -UR4, 0x100000, URZ ;  /* 0x0010000004048890 */ /* 0x000fc8000fffe13f */
[----:B------:R-:W-:Y:S02]  /*0520*/  @!UP0 USHF.L.U32 UR5, UR4, 0xb, URZ ;  /* 0x0000000b04058899 */ /* 0x000fe4000800063f */
[----:B------:R-:W-:Y:S01]  /*0530*/  @!UP0 USHF.L.U32 UR4, UR4, 0x1, URZ ;  /* 0x0000000104048899 */ /* 0x000fe2000800063f */
[----:B---3--:R-:W-:Y:S01]  /*0540*/  ISETP.EQ.U32.AND P2, PT, R13, 0x1, PT ;  /* 0x000000010d00780c */ /* 0x008fe20003f42070 */
[----:B------:R-:W3:Y:S01]  /*0550*/  F2I.U32.TRUNC.NTZ R12, R12 ;  /* 0x0000000c000c7305 */ /* 0x000ee2000020f000 */
[----:B------:R-:W-:Y:S01]  /*0560*/  LEA.HI R0, R8, R8, RZ, 0x1 ;  /* 0x0000000808007211 */ /* 0x000fe200078f08ff */
[----:B------:R-:W5:Y:S03]  /*0570*/  LDC R7, c[0x0][0x148] ;  /* 0x00005200ff077b82 */ /* 0x000f660000000800 */
[----:B------:R-:W-:Y:S01]  /*0580*/  LOP3.LUT R11, R0, 0xfffffffe, RZ, 0xc0, !PT ;  /* 0xfffffffe000b7812 */ /* 0x000fe200078ec0ff */
[----:B0-----:R-:W-:Y:S01]  /*0590*/  IMAD.MOV R15, RZ, RZ, -R9 ;  /* 0x000000ffff0f7224 */ /* 0x001fe200078e0a09 */
[----:B------:R-:W-:-:S03]  /*05a0*/  SHF.R.S32.HI R9, RZ, 0x1f, R2 ;  /* 0x0000001fff097819 */ /* 0x000fc60000011402 */
[----:B--2---:R-:W-:Y:S01]  /*05b0*/  IMAD R3, R10, R15, UR8 ;  /* 0x000000080a037e24 */ /* 0x004fe2000f8e020f */
[----:B------:R-:W-:Y:S01]  /*05c0*/  LEA.HI R9, R9, R2, RZ, 0x2 ;  /* 0x0000000209097211 */ /* 0x000fe200078f10ff */
[C---:B------:R-:W-:Y:S02]  /*05d0*/  IMAD.IADD R0, R8.reuse, 0x1, -R11 ;  /* 0x0000000108007824 */ /* 0x040fe400078e0a0b */
[----:B------:R-:W-:Y:S01]  /*05e0*/  IMAD.SHL.U32 R11, R8, 0x4, RZ ;  /* 0x00000004080b7824 */ /* 0x000fe200078e00ff */
[----:B------:R-:W-:Y:S01]  /*05f0*/  LOP3.LUT R9, R9, 0xfffffffc, RZ, 0xc0, !PT ;  /* 0xfffffffc09097812 */ /* 0x000fe200078ec0ff */
[----:B---3--:R-:W-:Y:S01]  /*0600*/  IMAD.MOV R24, RZ, RZ, -R12 ;  /* 0x000000ffff187224 */ /* 0x008fe200078e0a0c */
[----:B------:R-:W-:Y:S01]  /*0610*/  ISETP.NE.AND P4, PT, R0, R3, PT ;  /* 0x000000030000720c */ /* 0x000fe20003f85270 */
[----:B-1----:R-:W-:Y:S01]  /*0620*/  @!UP0 ULEA UR6, UR7, UR6, 0x18 ;  /* 0x0000000607068291 */ /* 0x002fe2000f8ec03f */
[----:B------:R-:W-:Y:S01]  /*0630*/  LOP3.LUT R22, R8, 0xc, R11, 0x78, !PT ;  /* 0x0000000c08167812 */ /* 0x000fe200078e780b */
[----:B------:R-:W-:Y:S01]  /*0640*/  IMAD.IADD R0, R2, 0x1, -R9 ;  /* 0x0000000102007824 */ /* 0x000fe200078e0a09 */
[----:B------:R-:W-:Y:S01]  /*0650*/  VOTEU.ALL UP0, P0 ;  /* 0x00000000003f7886 */ /* 0x000fe20000000000 */
[----:B------:R-:W-:Y:S01]  /*0660*/  LOP3.LUT P0, RZ, R6, 0x7, RZ, 0xc0, !PT ;  /* 0x0000000706ff7812 */ /* 0x000fe2000780c0ff */
[----:B------:R-:W-:-:S02]  /*0670*/  VIADD R6, R5, 0xffffffff ;  /* 0xffffffff05067836 */ /* 0x000fc40000000000 */
[----:B------:R-:W-:Y:S01]  /*0680*/  ISETP.NE.AND P1, PT, R0, 0x3, PT ;  /* 0x000000030000780c */ /* 0x000fe20003f25270 */
[----:B-----5:R-:W-:Y:S01]  /*0690*/  IMAD R9, R7, R24, R4 ;  /* 0x0000001807097224 */ /* 0x020fe200078e0204 */
[----:B------:R-:W-:Y:S02]  /*06a0*/  ISETP.LT.U32.AND P0, PT, R22, 0x2, !P0 ;  /* 0x000000021600780c */ /* 0x000fe40004701070 */
[----:B------:R-:W-:Y:S01]  /*06b0*/  ISETP.EQ.OR P1, PT, R0, RZ, !P1 ;  /* 0x000000ff0000720c */ /* 0x000fe20004f22670 */
[----:B------:R-:W0:Y:S02]  /*06c0*/  FENCE.VIEW.ASYNC.S ;  /* 0x00000000000073c6 */ /* 0x000e240000000000 */
[----:B0-----:R0:W1:Y:S01]  /*06d0*/  @!UP0 SYNCS.EXCH.64 URZ, [UR6+0x40], UR4 ;  /* 0x00004004063f85b2 */ /* 0x0010620008000100 */
[----:B------:R-:W-:Y:S02]  /*06e0*/  @P4 LEA.HI R2, R22, R22, RZ, 0x1 ;  /* 0x0000001616024211 */ /* 0x000fe400078f08ff */
[----:B------:R-:W-:-:S02]  /*06f0*/  ISETP.EQ.AND P1, PT, R5, RZ, P1 ;  /* 0x000000ff0500720c */ /* 0x000fc40000f22270 */
[----:B------:R-:W-:Y:S02]  /*0700*/  @P4 SHF.R.S32.HI R2, RZ, 0x1, R2 ;  /* 0x00000001ff024819 */ /* 0x000fe40000011402 */
[----:B------:R-:W-:Y:S02]  /*0710*/  ISETP.GE.U32.AND P6, PT, R6, 0x2, PT ;  /* 0x000000020600780c */ /* 0x000fe40003fc6070 */
[----:B------:R-:W-:Y:S02]  /*0720*/  @P4 ISETP.NE.AND P5, PT, R2, R9, PT ;  /* 0x000000090200420c */ /* 0x000fe40003fa5270 */
[----:B------:R-:W-:Y:S02]  /*0730*/  SEL R2, RZ, 0x1, !P0 ;  /* 0x00000001ff027807 */ /* 0x000fe40004000000 */
[----:B------:R-:W-:Y:S02]  /*0740*/  @P4 SEL R23, RZ, 0x1, P5 ;  /* 0x00000001ff174807 */ /* 0x000fe40002800000 */
[----:B------:R-:W-:Y:S01]  /*0750*/  SEL R19, RZ, 0x1, !P1 ;  /* 0x00000001ff137807 */ /* 0x000fe20004800000 */
[----:B------:R0:W2:Y:S01]  /*0760*/  @!UP1 SYNCS.EXCH.64 URZ, [UR6+0x48], UR4 ;  /* 0x00004804063f95b2 */ /* 0x0000a20008000100 */
[----:B------:R-:W-:Y:S01]  /*0770*/  LOP3.LUT R23, R23, R2, RZ, 0xc0, !PT ;  /* 0x0000000217177212 */ /* 0x000fe200078ec0ff */
[----:B------:R-:W-:Y:S01]  /*0780*/  NOP ;  /* 0x0000000000007918 */ /* 0x000fe20000000000 */
[----:B------:R-:W-:Y:S01]  /*0790*/  SEL R19, R19, 0x2, P6 ;  /* 0x0000000213137807 */ /* 0x000fe20003000000 */
[----:B------:R-:W-:Y:S06]  /*07a0*/  @!P2 BRA `(.L_x_3) ;  /* 0x000000000008a947 */ /* 0x000fec0003800000 */
[----:B-12-4-:R-:W-:Y:S01]  /*07b0*/  UCGABAR_ARV ;  /* 0x00000000000079c7 */ /* 0x016fe20008000000 */
[----:B------:R-:W-:Y:S05]  /*07c0*/  BRA `(.L_x_4) ;  /* 0x0000000000047947 */ /* 0x000fea0003800000 */
.L_x_3:
[----:B-12-4-:R-:W-:Y:S01]  /*07d0*/  NOP ;  /* 0x0000000000007918 */ /* 0x016fe20000000000 */
.L_x_4:
[----:B------:R-:W1:Y:S01]  /*07e0*/  LDC R2, c[0x0][0x65c] ;  /* 0x00019700ff027b82 */ /* 0x000e620000000800 */
[----:B------:R-:W-:Y:S01]  /*07f0*/  LOP3.LUT R5, R5, 0xfffff7ff, RZ, 0xc0, !PT ;  /* 0xfffff7ff05057812 */ /* 0x000fe200078ec0ff */
[----:B------:R-:W-:Y:S02]  /*0800*/  IMAD.U32 R8, RZ, RZ, UR8 ;  /* 0x00000008ff087e24 */ /* 0x000fe4000f8e00ff */
[----:B------:R-:W-:Y:S01]  /*0810*/  IMAD.MOV.U32 R9, RZ, RZ, RZ ;  /* 0x000000ffff097224 */ /* 0x000fe200078e00ff */
[----:B-1----:R-:W-:-:S13]  /*0820*/  ISETP.NE.AND P1, PT, R2, 0x1, PT ;  /* 0x000000010200780c */ /* 0x002fda0003f25270 */
[----:B------:R-:W1:Y:S01]  /*0830*/  @P1 LDC R17, c[0x0][0x10] ;  /* 0x00000400ff111b82 */ /* 0x000e620000000800 */
[----:B------:R-:W-:Y:S01]  /*0840*/  @P1 LOP3.LUT R5, R5, 0x800, RZ, 0xfc, !PT ;  /* 0x0000080005051812 */ /* 0x000fe200078efcff */
[----:B------:R-:W-:Y:S02]  /*0850*/  @P1 IMAD.MOV.U32 R5, RZ, RZ, RZ ;  /* 0x000000ffff051224 */ /* 0x000fe400078e00ff */
[----:B------:R-:W-:-:S04]  /*0860*/  @P1 IMAD.MOV.U32 R13, RZ, RZ, RZ ;  /* 0x000000ffff0d1224 */ /* 0x000fc800078e00ff */
[----:B------:R-:W2:Y:S01]  /*0870*/  @!P1 LDC R11, c[0x0][0xc] ;  /* 0x00000300ff0b9b82 */ /* 0x000ea20000000800 */
[----:B-1----:R-:W-:-:S04]  /*0880*/  @P1 IMAD.WIDE.U32 R16, R17, UR8, R4 ;  /* 0x0000000811101c25 */ /* 0x002fc8000f8e0004 */
[----:B------:R-:W-:Y:S02]  /*0890*/  @P1 IMAD.IADD R17, R17, 0x1, R13 ;  /* 0x0000000111111824 */ /* 0x000fe400078e020d */
[----:B--2---:R-:W-:-:S04]  /*08a0*/  @!P1 IMAD.WIDE.U32 R8, R4, R11, R8 ;  /* 0x0000000b04089225 */ /* 0x004fc800078e0008 */
[----:B------:R-:W-:Y:S02]  /*08b0*/  @!P1 IMAD.MOV.U32 R16, RZ, RZ, R8 ;  /* 0x000000ffff109224 */ /* 0x000fe400078e0008 */
[----:B------:R-:W-:Y:S01]  /*08c0*/  @!P1 IMAD.MOV.U32 R17, RZ, RZ, R9 ;  /* 0x000000ffff119224 */ /* 0x000fe200078e0009 */
[----:B------:R-:W-:Y:S06]  /*08d0*/  @!P2 BRA `(.L_x_5) ;  /* 0x00000000000ca947 */ /* 0x000fec0003800000 */
[----:B------:R-:W-:Y:S01]  /*08e0*/  UCGABAR_WAIT ;  /* 0x0000000000007dc7 */ /* 0x000fe20008000000 */
[----:B------:R-:W-:Y:S01]  /*08f0*/  CCTL.IVALL ;  /* 0x00000000ff00798f */ /* 0x000fe20002000000 */
[----:B------:R-:W-:Y:S05]  /*0900*/  BRA `(.L_x_6) ;  /* 0x0000000000047947 */ /* 0x000fea0003800000 */
.L_x_5:
[----:B------:R-:W-:Y:S06]  /*0910*/  BAR.SYNC.DEFER_BLOCKING 0x0 ;  /* 0x0000000000007b1d */ /* 0x000fec0000010000 */
.L_x_6:
[----:B------:R-:W-:Y:S05]  /*0920*/  @!P3 BRA `(.L_x_7) ;  /* 0x000000680070b947 */ /* 0x000fea0003800000 */
[----:B------:R-:W-:-:S13]  /*0930*/  ISETP.GT.U32.AND P0, PT, R6, 0x1, PT ;  /* 0x000000010600780c */ /* 0x000fda0003f04070 */
[----:B0-----:R-:W-:Y:S05]  /*0940*/  @P0 EXIT ;  /* 0x000000000000094d */ /* 0x001fea0003800000 */
[----:B------:R-:W-:Y:S01]  /*0950*/  ULDC.64 UR4, c[0x0][0x650] ;  /* 0x0001940000047ab9 */ /* 0x000fe20000000a00 */
[----:B------:R-:W-:Y:S01]  /*0960*/  PRMT R0, RZ, 0x7610, R0 ;  /* 0x00007610ff007816 */ /* 0x000fe20000000000 */
[----:B------:R-:W-:Y:S01]  /*0970*/  IMAD.MOV.U32 R102, RZ, RZ, -0x1 ;  /* 0xffffffffff667424 */ /* 0x000fe200078e00ff */
[----:B------:R-:W-:Y:S01]  /*0980*/  ISETP.GE.U32.AND P0, PT, R16, UR4, PT ;  /* 0x0000000410007c0c */ /* 0x000fe2000bf06070 */
[----:B------:R-:W-:Y:S02]  /*0990*/  IMAD.MOV.U32 R92, RZ, RZ, -0x1 ;  /* 0xffffffffff5c7424 */ /* 0x000fe400078e00ff */
[----:B------:R-:W-:Y:S01]  /*09a0*/  IMAD.MOV.U32 R89, RZ, RZ, -0x1 ;  /* 0xffffffffff597424 */ /* 0x000fe200078e00ff */
[----:B------:R-:W-:-:S13]  /*09b0*/  ISETP.GE.U32.AND.EX P0, PT, R17, UR5, PT, P0 ;  /* 0x0000000511007c0c */ /* 0x000fda000bf06100 */
[----:B------:R-:W-:Y:S05]  /*09c0*/  @P0 BRA `(.L_x_8) ;  /* 0x0000000400280947 */ /* 0x000fea0003800000 */
[----:B------:R-:W0:Y:S01]  /*09d0*/  LDC.64 R20, c[0x0][0x628] ;  /* 0x00018a00ff147b82 */ /* 0x000e220000000a00 */
[----:B------:R-:W-:Y:S02]  /*09e0*/  IMAD.MOV.U32 R8, RZ, RZ, R16 ;  /* 0x000000ffff087224 */ /* 0x000fe400078e0010 */
[----:B------:R-:W-:-:S05]  /*09f0*/  IMAD.MOV.U32 R9, RZ, RZ, R17 ;  /* 0x000000ffff097224 */ /* 0x000fca00078e0011 */
[----:B------:R-:W1:Y:S08]  /*0a00*/  LDC R0, c[0x0][0x630] ;  /* 0x00018c00ff007b82 */ /* 0x000e700000000800 */
[----:B------:R-:W2:Y:S01]  /*0a10*/  LDC.64 R26, c[0x0][0x620] ;  /* 0x00018800ff1a7b82 */ /* 0x000ea20000000a00 */
[----:B0-----:R-:W-:-:S04]  /*0a20*/  ISETP.NE.U32.AND P0, PT, R20, RZ, PT ;  /* 0x000000ff1400720c */ /* 0x001fc80003f05070 */
[----:B------:R-:W-:-:S13]  /*0a30*/  ISETP.NE.AND.EX P0, PT, R21, RZ, PT, P0 ;  /* 0x000000ff1500720c */ /* 0x000fda0003f05300 */
[----:B-12---:R-:W-:Y:S05]  /*0a40*/  @!P0 BRA `(.L_x_9) ;  /* 0x0000000000288947 */ /* 0x006fea0003800000 */
[----:B------:R-:W0:Y:S02]  /*0a50*/  LDC R13, c[0x0][0x634] ;  /* 0x00018d00ff0d7b82 */ /* 0x000e240000000800 */
[----:B0-----:R-:W-:-:S05]  /*0a60*/  IADD3 R13, P0, R16, R13, RZ ;  /* 0x0000000d100d7210 */ /* 0x001fca0007f1e0ff */
[----:B------:R-:W-:-:S04]  /*0a70*/  IMAD.X R15, RZ, RZ, R17, P0 ;  /* 0x000000ffff0f7224 */ /* 0x000fc800000e0611 */
[----:B------:R-:W-:-:S04]  /*0a80*/  IMAD.WIDE.U32 R8, R15, R20, RZ ;  /* 0x000000140f087225 */ /* 0x000fc800078e00ff */
[----:B------:R-:W-:-:S04]  /*0a90*/  IMAD.WIDE.U32 R10, P0, R13, R21, R8 ;  /* 0x000000150d0a7225 */ /* 0x000fc80007800008 */
[----:B------:R-:W-:-:S04]  /*0aa0*/  IMAD.WIDE.U32 R8, R13, R20, RZ ;  /* 0x000000140d087225 */ /* 0x000fc800078e00ff */
[----:B------:R-:W-:Y:S01]  /*0ab0*/  IMAD.X R13, RZ, RZ, RZ, P0 ;  /* 0x000000ffff0d7224 */ /* 0x000fe200000e06ff */
[----:B------:R-:W-:Y:S01]  /*0ac0*/  IADD3 RZ, P0, R9, R10, RZ ;  /* 0x0000000a09ff7210 */ /* 0x000fe20007f1e0ff */
[----:B------:R-:W-:-:S04]  /*0ad0*/  IMAD.MOV.U32 R12, RZ, RZ, R11 ;  /* 0x000000ffff0c7224 */ /* 0x000fc800078e000b */
[----:B------:R-:W-:-:S08]  /*0ae0*/  IMAD.WIDE.U32.X R8, R15, R21, R12, P0 ;  /* 0x000000150f087225 */ /* 0x000fd000000e040c */
.L_x_9:
[----:B------:R-:W0:Y:S01]  /*0af0*/  LDC.64 R20, c[0x0][0x640] ;  /* 0x00019000ff147b82 */ /* 0x000e220000000a00 */
[--C-:B------:R-:W-:Y:S01]  /*0b00*/  SHF.R.U64 R89, R8, R0, R9.reuse ;  /* 0x0000000008597219 */ /* 0x100fe20000001209 */
[----:B------:R-:W-:Y:S01]  /*0b10*/  IMAD R28, R7, R24, R4 ;  /* 0x00000018071c7224 */ /* 0x000fe200078e0204 */
[----:B------:R-:W-:Y:S01]  /*0b20*/  SHF.R.U32.HI R0, RZ, R0, R9 ;  /* 0x00000000ff007219 */ /* 0x000fe20000011609 */
[----:B------:R-:W-:Y:S01]  /*0b30*/  IMAD.MOV.U32 R25, RZ, RZ, 0x1 ;  /* 0x00000001ff197424 */ /* 0x000fe200078e00ff */
[----:B------:R-:W-:-:S03]  /*0b40*/  IADD3 R5, P0, RZ, -R89, RZ ;  /* 0x80000059ff057210 */ /* 0x000fc60007f1e0ff */
[----:B------:R-:W1:Y:S02]  /*0b50*/  LDC R6, c[0x0][0x618] ;  /* 0x00018600ff067b82 */ /* 0x000e640000000800 */
[----:B------:R-:W-:-:S04]  /*0b60*/  IMAD.X R9, RZ, RZ, ~R0, P0 ;  /* 0x000000ffff097224 */ /* 0x000fc800000e0e00 */
[-C--:B------:R-:W-:Y:S02]  /*0b70*/  IMAD R0, R9, R26.reuse, RZ ;  /* 0x0000001a09007224 */ /* 0x080fe400078e02ff */
[----:B------:R-:W2:Y:S01]  /*0b80*/  LDC R11, c[0x0][0x608] ;  /* 0x00018200ff0b7b82 */ /* 0x000ea20000000800 */
[----:B------:R-:W-:-:S04]  /*0b90*/  IMAD.WIDE.U32 R8, R5, R26, R16 ;  /* 0x0000001a05087225 */ /* 0x000fc800078e0010 */
[----:B------:R-:W-:-:S03]  /*0ba0*/  IMAD R5, R5, R27, R0 ;  /* 0x0000001b05057224 */ /* 0x000fc600078e0200 */
[----:B------:R-:W3:Y:S01]  /*0bb0*/  LDC R12, c[0x0][0x658] ;  /* 0x00019600ff0c7b82 */ /* 0x000ee20000000800 */
[----:B0-----:R-:W-:Y:S01]  /*0bc0*/  ISETP.NE.U32.AND P0, PT, R20, RZ, PT ;  /* 0x000000ff1400720c */ /* 0x001fe20003f05070 */
[----:B------:R-:W-:Y:S02]  /*0bd0*/  IMAD.IADD R5, R9, 0x1, R5 ;  /* 0x0000000109057824 */ /* 0x000fe400078e0205 */
[----:B------:R-:W-:Y:S01]  /*0be0*/  IMAD.MOV.U32 R9, RZ, RZ, -0x1 ;  /* 0xffffffffff097424 */ /* 0x000fe200078e00ff */
[----:B------:R-:W-:-:S03]  /*0bf0*/  ISETP.NE.AND.EX P0, PT, R21, RZ, PT, P0 ;  /* 0x000000ff1500720c */ /* 0x000fc60003f05300 */
[----:B------:R-:W0:Y:S01]  /*0c00*/  LDC R15, c[0x0][0x600] ;  /* 0x00018000ff0f7b82 */ /* 0x000e220000000800 */
[-CC-:B-1----:R-:W-:Y:S02]  /*0c10*/  SHF.R.U64 R13, R8, R6.reuse, R5.reuse ;  /* 0x00000006080d7219 */ /* 0x182fe40000001205 */
[----:B------:R-:W-:-:S05]  /*0c20*/  SHF.R.U32.HI R0, RZ, R6, R5 ;  /* 0x00000006ff007219 */ /* 0x000fca0000011605 */
[----:B------:R-:W1:Y:S01]  /*0c30*/  LDC R14, c[0x0][0x648] ;  /* 0x00019200ff0e7b82 */ /* 0x000e620000000800 */
[-CC-:B--2---:R-:W-:Y:S02]  /*0c40*/  SHF.R.U64 R29, R13, R11.reuse, R0.reuse ;  /* 0x0000000b0d1d7219 */ /* 0x184fe40000001200 */
[----:B------:R-:W-:-:S05]  /*0c50*/  SHF.R.U32.HI R5, RZ, R11, R0 ;  /* 0x0000000bff057219 */ /* 0x000fca0000011600 */
[----:B------:R-:W2:Y:S01]  /*0c60*/  LDC R26, c[0x0][0x638] ;  /* 0x00018e00ff1a7b82 */ /* 0x000ea20000000800 */
[-CC-:B---3--:R-:W-:Y:S02]  /*0c70*/  SHF.R.U64 R24, R29, R12.reuse, R5.reuse ;  /* 0x0000000c1d187219 */ /* 0x188fe40000001205 */
[-C--:B------:R-:W-:Y:S02]  /*0c80*/  SHF.L.U32 R0, R9, R12.reuse, RZ ;  /* 0x0000000c09007219 */ /* 0x080fe400000006ff */
[----:B------:R-:W-:Y:S01]  /*0c90*/  SHF.R.U32.HI R5, RZ, R12, R5 ;  /* 0x0000000cff057219 */ /* 0x000fe20000011605 */
[----:B------:R-:W-:Y:S01]  /*0ca0*/  IMAD.MOV.U32 R4, RZ, RZ, R24 ;  /* 0x000000ffff047224 */ /* 0x000fe200078e0018 */
[----:B------:R-:W-:Y:S01]  /*0cb0*/  LOP3.LUT R10, RZ, R0, RZ, 0x33, !PT ;  /* 0x00000000ff0a7212 */ /* 0x000fe200078e33ff */
[----:B------:R-:W3:Y:S01]  /*0cc0*/  LDC R27, c[0x0][0x610] ;  /* 0x00018400ff1b7b82 */ /* 0x000ee20000000800 */
[----:B------:R-:W-:Y:S05]  /*0cd0*/  @!P0 BRA `(.L_x_10) ;  /* 0x0000000000288947 */ /* 0x000fea0003800000 */
[----:B------:R-:W4:Y:S02]  /*0ce0*/  LDC R9, c[0x0][0x64c] ;  /* 0x00019300ff097b82 */ /* 0x000f240000000800 */
[----:B----4-:R-:W-:-:S05]  /*0cf0*/  IADD3 R9, P0, R24, R9, RZ ;  /* 0x0000000918097210 */ /* 0x010fca0007f1e0ff */
        /* <DEDUP_REMOVED lines=8> */
.L_x_10:
[----:B-1----:R-:W-:Y:S01]  /*0d80*/  SHF.R.U64 R4, R4, R14, R5 ;  /* 0x0000000e04047219 */ /* 0x002fe20000001205 */
[----:B0-----:R-:W-:Y:S01]  /*0d90*/  VIADD R6, R15, 0xffffffff ;  /* 0xffffffff0f067836 */ /* 0x001fe20000000000 */
[----:B------:R-:W-:Y:S02]  /*0da0*/  SHF.L.U32 R0, R25, R12, RZ ;  /* 0x0000000c19007219 */ /* 0x000fe400000006ff */
[----:B------:R-:W-:Y:S01]  /*0db0*/  LOP3.LUT R5, R29, R10, RZ, 0xc0, !PT ;  /* 0x0000000a1d057212 */ /* 0x000fe200078ec0ff */
[----:B------:R-:W-:Y:S01]  /*0dc0*/  IMAD.MOV R7, RZ, RZ, -R4 ;  /* 0x000000ffff077224 */ /* 0x000fe200078e0a04 */
[----:B------:R-:W-:Y:S02]  /*0dd0*/  SEL R3, R3, R28, !P1 ;  /* 0x0000001c03037207 */ /* 0x000fe40004800000 */
[----:B------:R-:W-:Y:S01]  /*0de0*/  LOP3.LUT R6, R13, R6, RZ, 0xc0, !PT ;  /* 0x000000060d067212 */ /* 0x000fe200078ec0ff */
[----:B------:R-:W-:Y:S02]  /*0df0*/  IMAD R4, R0, R4, R5 ;  /* 0x0000000400047224 */ /* 0x000fe400078e0205 */
[----:B--2---:R-:W-:-:S02]  /*0e00*/  IMAD R0, R7, R26, R24 ;  /* 0x0000001a07007224 */ /* 0x004fc400078e0218 */
[----:B---3--:R-:W-:Y:S02]  /*0e10*/  IMAD R3, R4, R27, R3 ;  /* 0x0000001b04037224 */ /* 0x008fe400078e0203 */
[----:B------:R-:W-:Y:S02]  /*0e20*/  IMAD R102, R0, R15, R6 ;  /* 0x0000000f00667224 */ /* 0x000fe400078e0206 */
[----:B------:R-:W-:-:S03]  /*0e30*/  IMAD.MOV.U32 R4, RZ, RZ, 0x1 ;  /* 0x00000001ff047424 */ /* 0x000fc600078e00ff */
[----:B------:R-:W-:Y:S02]  /*0e40*/  SEL R92, R102, R3, !P1 ;  /* 0x00000003665c7207 */ /* 0x000fe40004800000 */
[----:B------:R-:W-:Y:S02]  /*0e50*/  PRMT R0, R4, 0x7610, R0 ;  /* 0x0000761004007816 */ /* 0x000fe40000000000 */
[----:B------:R-:W-:-:S07]  /*0e60*/  SEL R102, R3, R102, !P1 ;  /* 0x0000006603667207 */ /* 0x000fce0004800000 */
.L_x_8:
[----:B------:R-:W-:-:S08]  /*0e70*/  NOP ;  /* 0x0000000000007918 */ /* 0x000fd00000000000 */
[----:B------:R-:W0:Y:S02]  /*0e80*/  USETMAXREG.TRY_ALLOC.CTAPOOL UP0, 0xe8 ;  /* 0x000000e8000079c8 */ /* 0x000e240008000600 */
[----:B0-----:R-:W-:-:S13]  /*0e90*/  PLOP3.LUT P0, PT, PT, PT, UP0, 0x80, 0x0 ;  /* 0x000000000000781c */ /* 0x001fda0003f0f008 */
[----:B------:R-:W-:Y:S05]  /*0ea0*/  @!P0 BRA `(.L_x_8) ;  /* 0xfffffffc00f08947 */ /* 0x000fea000383ffff */
[----:B------:R-:W-:Y:S01]  /*0eb0*/  ULDC.64 UR4, c[0x0][0x598] ;  /* 0x0001660000047ab9 */ /* 0x000fe20000000a00 */
[----:B------:R-:W-:Y:S01]  /*0ec0*/  ULDC.64 UR36, c[0x0][0x208] ;  /* 0x0000820000247ab9 */ /* 0x000fe20000000a00 */
[----:B------:R-:W-:-:S04]  /*0ed0*/  ISETP.NE.U32.AND P0, PT, RZ, UR4, PT ;  /* 0x00000004ff007c0c */ /* 0x000fc8000bf05070 */
[----:B------:R-:W-:-:S13]  /*0ee0*/  ISETP.NE.AND.EX P0, PT, RZ, UR5, PT, P0 ;  /* 0x00000005ff007c0c */ /* 0x000fda000bf05300 */
[----:B------:R-:W-:Y:S05]  /*0ef0*/  @!P0 BRA `(.L_x_11) ;  /* 0x00000000001c8947 */ /* 0x000fea0003800000 */
[----:B------:R-:W0:Y:S02]  /*0f00*/  LDC.64 R4, c[0x0][0x598] ;  /* 0x00016600ff047b82 */ /* 0x000e240000000a00 */
[----:B0-----:R-:W2:Y:S02]  /*0f10*/  LDG.E.64 R4, desc[UR36][R4.64] ;  /* 0x0000002404047981 */ /* 0x001ea4000c1e1b00 */
[----:B--2---:R-:W-:-:S04]  /*0f20*/  ISETP.NE.U32.AND P0, PT, R4, RZ, PT ;  /* 0x000000ff0400720c */ /* 0x004fc80003f05070 */
[----:B------:R-:W-:-:S13]  /*0f30*/  ISETP.NE.AND.EX P0, PT, R5, RZ, PT, P0 ;  /* 0x000000ff0500720c */ /* 0x000fda0003f05300 */
[----:B------:R-:W-:Y:S05]  /*0f40*/  @!P0 BRA `(.L_x_11) ;  /* 0x0000000000088947 */ /* 0x000fea0003800000 */
[----:B------:R0:W5:Y:S01]  /*0f50*/  LD.E R88, desc[UR36][R4.64] ;  /* 0x0000002404587980 */ /* 0x000162000c101900 */
[----:B------:R-:W-:Y:S05]  /*0f60*/  BRA `(.L_x_12) ;  /* 0x0000000000247947 */ /* 0x000fea0003800000 */
.L_x_11:
[----:B------:R-:W-:Y:S02]  /*0f70*/  ULDC.64 UR4, c[0x0][0x588] ;  /* 0x0001620000047ab9 */ /* 0x000fe40000000a00 */
[----:B------:R-:W-:-:S04]  /*0f80*/  ISETP.NE.U32.AND P0, PT, RZ, UR4, PT ;  /* 0x00000004ff007c0c */ /* 0x000fc8000bf05070 */
[----:B------:R-:W-:-:S13]  /*0f90*/  ISETP.NE.AND.EX P0, PT, RZ, UR5, PT, P0 ;  /* 0x00000005ff007c0c */ /* 0x000fda000bf05300 */
[----:B------:R-:W-:Y:S05]  /*0fa0*/  @!P0 BRA `(.L_x_13) ;  /* 0x00000000000c8947 */ /* 0x000fea0003800000 */
[----:B------:R-:W0:Y:S02]  /*0fb0*/  LDC.64 R4, c[0x0][0x588] ;  /* 0x00016200ff047b82 */ /* 0x000e240000000a00 */
[----:B0-----:R1:W5:Y:S01]  /*0fc0*/  LDG.E R88, desc[UR36][R4.64] ;  /* 0x0000002404587981 */ /* 0x001362000c1e1900 */
[----:B------:R-:W-:Y:S05]  /*0fd0*/  BRA `(.L_x_12) ;  /* 0x0000000000087947 */ /* 0x000fea0003800000 */
.L_x_13:
[----:B------:R-:W-:Y:S02]  /*0fe0*/  ULDC UR4, c[0x0][0x580] ;  /* 0x0001600000047ab9 */ /* 0x000fe40000000800 */
[----:B------:R-:W-:-:S07]  /*0ff0*/  IMAD.U32 R88, RZ, RZ, UR4 ;  /* 0x00000004ff587e24 */ /* 0x000fce000f8e00ff */
.L_x_12:
[----:B------:R-:W-:Y:S02]  /*1000*/  ULDC.64 UR4, c[0x0][0x5a0] ;  /* 0x0001680000047ab9 */ /* 0x000fe40000000a00 */
[----:B------:R-:W-:-:S04]  /*1010*/  ISETP.NE.U32.AND P0, PT, RZ, UR4, PT ;  /* 0x00000004ff007c0c */ /* 0x000fc8000bf05070 */
[----:B------:R-:W-:-:S13]  /*1020*/  ISETP.NE.AND.EX P0, PT, RZ, UR5, PT, P0 ;  /* 0x00000005ff007c0c */ /* 0x000fda000bf05300 */
[----:B------:R-:W-:Y:S05]  /*1030*/  @!P0 BRA `(.L_x_14) ;  /* 0x00000000001c8947 */ /* 0x000fea0003800000 */
[----:B01----:R-:W0:Y:S02]  /*1040*/  LDC.64 R4, c[0x0][0x5a0] ;  /* 0x00016800ff047b82 */ /* 0x003e240000000a00 */
[----:B0-----:R-:W2:Y:S02]  /*1050*/  LDG.E.64 R4, desc[UR36][R4.64] ;  /* 0x0000002404047981 */ /* 0x001ea4000c1e1b00 */
[----:B--2---:R-:W-:-:S04]  /*1060*/  ISETP.NE.U32.AND P0, PT, R4, RZ, PT ;  /* 0x000000ff0400720c */ /* 0x004fc80003f05070 */
[----:B------:R-:W-:-:S13]  /*1070*/  ISETP.NE.AND.EX P0, PT, R5, RZ, PT, P0 ;  /* 0x000000ff0500720c */ /* 0x000fda0003f05300 */
[----:B------:R-:W-:Y:S05]  /*1080*/  @!P0 BRA `(.L_x_14) ;  /* 0x0000000000088947 */ /* 0x000fea0003800000 */
[----:B------:R0:W5:Y:S01]  /*1090*/  LD.E R90, desc[UR36][R4.64] ;  /* 0x00000024045a7980 */ /* 0x000162000c101900 */
[----:B------:R-:W-:Y:S05]  /*10a0*/  BRA `(.L_x_15) ;  /* 0x0000000000247947 */ /* 0x000fea0003800000 */
.L_x_14:
[----:B------:R-:W-:Y:S02]  /*10b0*/  ULDC.64 UR4, c[0x0][0x590] ;  /* 0x0001640000047ab9 */ /* 0x000fe40000000a00 */
[----:B------:R-:W-:-:S04]  /*10c0*/  ISETP.NE.U32.AND P0, PT, RZ, UR4, PT ;  /* 0x00000004ff007c0c */ /* 0x000fc8000bf05070 */
[----:B------:R-:W-:-:S13]  /*10d0*/  ISETP.NE.AND.EX P0, PT, RZ, UR5, PT, P0 ;  /* 0x00000005ff007c0c */ /* 0x000fda000bf05300 */
[----:B------:R-:W-:Y:S05]  /*10e0*/  @!P0 BRA `(.L_x_16) ;  /* 0x00000000000c8947 */ /* 0x000fea0003800000 */
[----:B------:R-:W2:Y:S02]  /*10f0*/  LDC.64 R90, c[0x0][0x590] ;  /* 0x00016400ff5a7b82 */ /* 0x000ea40000000a00 */
[----:B--2---:R2:W5:Y:S01]  /*1100*/  LDG.E R90, desc[UR36][R90.64] ;  /* 0x000000245a5a7981 */ /* 0x004562000c1e1900 */
[----:B------:R-:W-:Y:S05]  /*1110*/  BRA `(.L_x_15) ;  /* 0x0000000000087947 */ /* 0x000fea0003800000 */
.L_x_16:
[----:B------:R-:W-:Y:S02]  /*1120*/  ULDC UR4, c[0x0][0x584] ;  /* 0x0001610000047ab9 */ /* 0x000fe40000000800 */
[----:B------:R-:W-:-:S07]  /*1130*/  IMAD.U32 R90, RZ, RZ, UR4 ;  /* 0x00000004ff5a7e24 */ /* 0x000fce000f8e00ff */
.L_x_15:
[----:B------:R-:W-:-:S13]  /*1140*/  LOP3.LUT P0, RZ, R0, 0xff, RZ, 0xc0, !PT ;  /* 0x000000ff00ff7812 */ /* 0x000fda000780c0ff */
[----:B------:R-:W-:Y:S05]  /*1150*/  @!P0 EXIT ;  /* 0x000000000000894d */ /* 0x000fea0003800000 */
[----:B------:R-:W-:Y:S01]  /*1160*/  ULDC UR4, c[0x0][0x28c] ;  /* 0x0000a30000047ab9 */ /* 0x000fe20000000800 */
[----:B------:R-:W-:Y:S01]  /*1170*/  LOP3.LUT R106, R19, 0x1, RZ, 0xfc, !PT ;  /* 0x00000001136a7812 */ /* 0x000fe200078efcff */
[----:B------:R-:W-:Y:S01]  /*1180*/  UIADD3 UR4, UR4, 0x1f, URZ ;  /* 0x0000001f04047890 */ /* 0x000fe2000fffe03f */
[----:B------:R-:W-:Y:S01]  /*1190*/  UMOV UR38, URZ ;  /* 0x0000003f00267c82 */ /* 0x000fe20008000000 */
[----:B------:R-:W-:Y:S02]  /*11a0*/  UMOV UR39, URZ ;  /* 0x0000003f00277c82 */ /* 0x000fe40008000000 */
[----:B------:R-:W-:-:S04]  /*11b0*/  USHF.R.S32.HI UR5, URZ, 0x1f, UR4 ;  /* 0x0000001f3f057899 */ /* 0x000fc80008011404 */
[----:B------:R-:W-:-:S04]  /*11c0*/  ULEA.HI UR5, UR5, UR4, URZ, 0x5 ;  /* 0x0000000405057291 */ /* 0x000fc8000f8f283f */
[----:B------:R-:W-:-:S12]  /*11d0*/  USHF.R.S32.HI UR40, URZ, 0x5, UR5 ;  /* 0x000000053f287899 */ /* 0x000fd80008011405 */
.L_x_162:
[----:B------:R-:W-:Y:S01]  /*11e0*/  LOP3.LUT R0, R18, 0x80, RZ, 0xc0, !PT ;  /* 0x0000008012007812 */ /* 0x000fe200078ec0ff */
[----:B---3--:R-:W3:Y:S01]  /*11f0*/  S2UR UR7, SR_CgaCtaId ;  /* 0x00000000000779c3 */ /* 0x008ee20000008800 */
[----:B------:R-:W-:Y:S02]  /*1200*/  UMOV UR6, 0x400 ;  /* 0x0000040000067882 */ /* 0x000fe40000000000 */
[----:B------:R-:W-:-:S06]  /*1210*/  SHF.R.U32.HI R0, RZ, 0x7, R0 ;  /* 0x00000007ff007819 */ /* 0x000fcc0000011600 */
[----:B----4-:R-:W4:Y:S01]  /*1220*/  SHFL.IDX PT, R0, R0, RZ, 0x1f ;  /* 0x00001fff00007589 */ /* 0x010f2200000e0000 */
[----:B---3--:R-:W-:Y:S01]  /*1230*/  ULEA UR6, UR7, UR6, 0x18 ;  /* 0x0000000607067291 */ /* 0x008fe2000f8ec03f */
[----:B----4-:R-:W-:-:S13]  /*1240*/  R2UR UR4, R0 ;  /* 0x00000000000472ca */ /* 0x010fda00000e0000 */
[----:B------:R-:W-:-:S04]  /*1250*/  ULEA.HI UR5, UR4, UR4, URZ, 0x1 ;  /* 0x0000000404057291 */ /* 0x000fc8000f8f083f */
[----:B------:R-:W-:-:S04]  /*1260*/  ULOP3.LUT UR5, UR5, 0x7fffe, URZ, 0xc0, !UPT ;  /* 0x0007fffe05057892 */ /* 0x000fc8000f8ec03f */
[----:B------:R-:W-:-:S03]  /*1270*/  UIADD3 UR5, UR4, -UR5, URZ ;  /* 0x8000000504057290 */ /* 0x000fc6000fffe03f */
[----:B------:R-:W-:Y:S01]  /*1280*/  ULDC UR4, c[0x0][0x28c] ;  /* 0x0000a30000047ab9 */ /* 0x000fe20000000800 */
[----:B------:R-:W-:Y:S01]  /*1290*/  ULEA UR5, UR5, UR6, 0xd ;  /* 0x0000000605057291 */ /* 0x000fe2000f8e683f */
[----:B------:R-:W-:-:S03]  /*12a0*/  ISETP.LT.AND P0, PT, RZ, UR4, PT ;  /* 0x00000004ff007c0c */ /* 0x000fc6000bf01270 */
[----:B------:R-:W-:-:S04]  /*12b0*/  UIADD3 UR5, UR5, 0x100, URZ ;  /* 0x0000010005057890 */ /* 0x000fc8000fffe03f */
[----:B------:R-:W-:-:S04]  /*12c0*/  USHF.R.U32.HI UR5, URZ, 0x4, UR5 ;  /* 0x000000043f057899 */ /* 0x000fc80008011605 */
[----:B------:R-:W-:Y:S02]  /*12d0*/  ULOP3.LUT UR41, UR5, 0x3fff, URZ, 0xc0, !UPT ;  /* 0x00003fff05297892 */ /* 0x000fe4000f8ec03f */
[----:B01---5:R-:W-:Y:S10]  /*12e0*/  @P0 BRA `(.L_x_17) ;  /* 0x0000000000400947 */ /* 0x023ff40003800000 */
[----:B------:R-:W-:Y:S01]  /*12f0*/  MOV R0, 0x0 ;  /* 0x0000000000007802 */ /* 0x000fe20000000f00 */
[----:B------:R-:W-:Y:S01]  /*1300*/  ULDC.64 UR4, c[0x4][0x68] ;  /* 0x01001a0000047ab9 */ /* 0x000fe20000000a00 */
[----:B------:R-:W-:Y:S01]  /*1310*/  ULDC.64 UR6, c[0x4][0x8] ;  /* 0x0100020000067ab9 */ /* 0x000fe20000000a00 */
[----:B01----:R-:W-:Y:S01]  /*1320*/  IMAD.U32 R4, RZ, RZ, UR4 ;  /* 0x00000004ff047e24 */ /* 0x003fe2000f8e00ff */
[----:B------:R0:W1:Y:S01]  /*1330*/  LDC.64 R14, c[0x4][R0] ;  /* 0x01000000000e7b82 */ /* 0x0000620000000a00 */
[----:B------:R-:W-:Y:S01]  /*1340*/  IMAD.U32 R5, RZ, RZ, UR5 ;  /* 0x00000005ff057e24 */ /* 0x000fe2000f8e00ff */
[----:B------:R-:W-:Y:S01]  /*1350*/  ULDC.64 UR4, c[0x4][0x70] ;  /* 0x01001c0000047ab9 */ /* 0x000fe20000000a00 */
[----:B------:R-:W-:Y:S02]  /*1360*/  IMAD.U32 R10, RZ, RZ, UR6 ;  /* 0x00000006ff0a7e24 */ /* 0x000fe4000f8e00ff */
[----:B------:R-:W-:Y:S02]  /*1370*/  IMAD.U32 R6, RZ, RZ, UR4 ;  /* 0x00000004ff067e24 */ /* 0x000fe4000f8e00ff */
[----:B------:R-:W-:-:S02]  /*1380*/  IMAD.U32 R7, RZ, RZ, UR5 ;  /* 0x00000005ff077e24 */ /* 0x000fc4000f8e00ff */
[----:B------:R-:W-:Y:S02]  /*1390*/  IMAD.U32 R11, RZ, RZ, UR7 ;  /* 0x00000007ff0b7e24 */ /* 0x000fe4000f8e00ff */
[----:B------:R-:W-:Y:S02]  /*13a0*/  IMAD.MOV.U32 R8, RZ, RZ, 0x1e1 ;  /* 0x000001e1ff087424 */ /* 0x000fe400078e00ff */
[----:B------:R-:W-:Y:S02]  /*13b0*/  IMAD.MOV.U32 R12, RZ, RZ, 0x1 ;  /* 0x00000001ff0c7424 */ /* 0x000fe400078e00ff */
[----:B0-----:R-:W-:-:S07]  /*13c0*/  IMAD.MOV.U32 R13, RZ, RZ, RZ ;  /* 0x000000ffff0d7224 */ /* 0x001fce00078e00ff */
[----:B------:R-:W-:-:S07]  /*13d0*/  LEPC R20, `(.L_x_17) ;  /* 0x000000001014794e */ /* 0x000fce0000000000 */
[----:B-12--5:R-:W-:Y:S05]  /*13e0*/  CALL.ABS.NOINC R14 ;  /* 0x000000000e007343 */ /* 0x026fea0003c00000 */
.L_x_17:
[----:B------:R-:W-:-:S13]  /*13f0*/  ISETP.NE.AND P0, PT, R106, 0x3, PT ;  /* 0x000000036a00780c */ /* 0x000fda0003f05270 */
[----:B------:R-:W-:Y:S05]  /*1400*/  @!P0 BRA `(.L_x_18) ;  /* 0x0000000000048947 */ /* 0x000fea0003800000 */
[----:B------:R-:W-:Y:S01]  /*1410*/  BPT.TRAP 0x1 ;  /* 0x000000040000795c */ /* 0x000fe20000300000 */
.L_x_18:
[----:B------:R-:W3:Y:S01]  /*1420*/  S2UR UR5, SR_CgaCtaId ;  /* 0x00000000000579c3 */ /* 0x000ee20000008800 */
[----:B------:R-:W-:Y:S01]  /*1430*/  UMOV UR4, 0x400 ;  /* 0x0000040000047882 */ /* 0x000fe20000000000 */
[----:B------:R-:W-:Y:S02]  /*1440*/  IMAD.U32 R0, RZ, RZ, UR38 ;  /* 0x00000026ff007e24 */ /* 0x000fe4000f8e00ff */
[----:B------:R-:W-:-:S03]  /*1450*/  IMAD.U32 R3, RZ, RZ, UR39 ;  /* 0x00000027ff037e24 */ /* 0x000fc6000f8e00ff */
[----:B------:R-:W-:Y:S01]  /*1460*/  SHF.L.U32 R0, R0, 0x1f, RZ ;  /* 0x0000001f00007819 */ /* 0x000fe200000006ff */
[----:B---3--:R-:W-:-:S06]  /*1470*/  ULEA UR4, UR5, UR4, 0x18 ;  /* 0x0000000405047291 */ /* 0x008fcc000f8ec03f */
[----:B------:R-:W-:-:S04]  /*1480*/  IMAD.U32 R6, RZ, RZ, UR4 ;  /* 0x00000004ff067e24 */ /* 0x000fc8000f8e00ff */
[----:B------:R-:W-:-:S04]  /*1490*/  IMAD R3, R3, 0x8, R6 ;  /* 0x0000000803037824 */ /* 0x000fc800078e0206 */
[----:B------:R3:W4:Y:S01]  /*14a0*/  SYNCS.PHASECHK.TRANS64.TRYWAIT P1, [R3+URZ], R0 ;  /* 0x00000000030075a7 */ /* 0x000722000802017f */
[----:B------:R-:W-:Y:S05]  /*14b0*/  @!P0 BRA `(.L_x_19) ;  /* 0x0000000000048947 */ /* 0x000fea0003800000 */
[----:B------:R-:W-:Y:S01]  /*14c0*/  BPT.TRAP 0x1 ;  /* 0x000000040000795c */ /* 0x000fe20000300000 */
.L_x_19:
[----:B----4-:R-:W-:Y:S05]  /*14d0*/  @P1 BRA `(.L_x_20) ;  /* 0x0000000000081947 */ /* 0x010fea0003800000 */
[----:B------:R-:W4:Y:S02]  /*14e0*/  SYNCS.PHASECHK.TRANS64.TRYWAIT P1, [R3+URZ], R0 ;  /* 0x00000000030075a7 */ /* 0x000f24000802017f */
[----:B----4-:R-:W-:Y:S05]  /*14f0*/  @!P1 BRA `(.L_x_21) ;  /* 0x0000007000c49947 */ /* 0x010fea0003800000 */
.L_x_20:
[----:B------:R-:W-:-:S04]  /*1500*/  UISETP.LT.AND UP0, UPT, UR40, 0x1, UPT ;  /* 0x000000012800788c */ /* 0x000fc8000bf01270 */
[----:B------:R-:W-:-:S06]  /*1510*/  USEL UR4, UR40, 0x1, UP0 ;  /* 0x0000000128047887 */ /* 0x000fcc0008000000 */
[----:B---34-:R-:W-:Y:S01]  /*1520*/  IMAD.U32 R0, RZ, RZ, UR4 ;  /* 0x00000004ff007e24 */ /* 0x018fe2000f8e00ff */
[----:B------:R-:W-:Y:S05]  /*1530*/  WARPSYNC.ALL ;  /* 0x0000000000007948 */ /* 0x000fea0003800000 */
[----:B------:R-:W-:-:S04]  /*1540*/  IADD3 R0, -R0, UR40, RZ ;  /* 0x0000002800007c10 */ /* 0x000fc8000fffe1ff */
[----:B------:R-:W-:Y:S02]  /*1550*/  ISETP.GE.AND P1, PT, R0, 0x1, PT ;  /* 0x000000010000780c */ /* 0x000fe40003f26270 */
[----:B------:R-:W-:Y:S01]  /*1560*/  R2UR UR4, R6 ;  /* 0x00000000060472ca */ /* 0x000fe200000e0000 */
[----:B------:R-:W-:Y:S01]  /*1570*/  WARPGROUP.ARRIVE ;  /* 0x00000000000079c5 */ /* 0x000fe20000000000 */
[----:B------:R-:W-:Y:S01]  /*1580*/  UMOV UR9, 0x40000040 ;  /* 0x4000004000097882 */ /* 0x000fe20000000000 */
[----:B------:R-:W-:-:S10]  /*1590*/  UMOV UR11, 0x40000040 ;  /* 0x40000040000b7882 */ /* 0x000fd40000000000 */
[----:B------:R-:W-:-:S04]  /*15a0*/  UIADD3 UR4, UR4, 0x18100, URZ ;  /* 0x0001810004047890 */ /* 0x000fc8000fffe03f */
[----:B------:R-:W-:-:S04]  /*15b0*/  USHF.R.U32.HI UR4, URZ, 0x4, UR4 ;  /* 0x000000043f047899 */ /* 0x000fc80008011604 */
[----:B------:R-:W-:Y:S02]  /*15c0*/  ULOP3.LUT UR5, UR4, 0x3fff, URZ, 0xc0, !UPT ;  /* 0x00003fff04057892 */ /* 0x000fe4000f8ec03f */
[----:B------:R-:W-:Y:S02]  /*15d0*/  ULOP3.LUT UR4, UR41, 0x10000, URZ, 0xfc, !UPT ;  /* 0x0001000029047892 */ /* 0x000fe4000f8efc3f */
[----:B------:R-:W-:Y:S02]  /*15e0*/  ULOP3.LUT UR5, UR5, 0x10000, URZ, 0xfc, !UPT ;  /* 0x0001000005057892 */ /* 0x000fe4000f8efc3f */
[----:B------:R-:W-:Y:S02]  /*15f0*/  ULEA UR7, UR39, UR4, 0xb ;  /* 0x0000000427077291 */ /* 0x000fe4000f8e583f */
[----:B------:R-:W-:Y:S02]  /*1600*/  ULEA UR6, UR39, UR5, 0x9 ;  /* 0x0000000527067291 */ /* 0x000fe4000f8e483f */
[----:B------:R-:W-:-:S03]  /*1610*/  UIADD3 UR12, UR7, 0x400, URZ ;  /* 0x00000400070c7890 */ /* 0x000fc6000fffe03f */
[----:B------:R-:W-:Y:S02]  /*1620*/  UMOV UR8, UR7 ;  /* 0x0000000700087c82 */ /* 0x000fe40008000000 */
[----:B------:R-:W-:Y:S02]  /*1630*/  UMOV UR10, UR6 ;  /* 0x00000006000a7c82 */ /* 0x000fe40008000000 */
[----:B------:R-:W-:Y:S01]  /*1640*/  HGMMA.64x64x8.F32.TF32 R56, gdesc[UR8], RZ, !UPT, gsb0 ;  /* 0x04e00000083879f0 */ /* 0x000fe2000c0028ff */
[----:B------:R-:W-:Y:S01]  /*1650*/  UMOV UR8, UR12 ;  /* 0x0000000c00087c82 */ /* 0x000fe20008000000 */
[----:B------:R-:W-:Y:S01]  /*1660*/  UMOV UR9, 0x40000040 ;  /* 0x4000004000097882 */ /* 0x000fe20000000000 */
[----:B------:R-:W-:Y:S01]  /*1670*/  UIADD3 UR12, UR7, 0x402, URZ ;  /* 0x00000402070c7890 */ /* 0x000fe2000fffe03f */
[----:B------:R-:W-:Y:S02]  /*1680*/  WARPGROUP.DEPBAR.LE gsb0, 0x0 ;  /* 0x00008000000079c5 */ /* 0x000fe40000010000 */
[----:B------:R-:W-:-:S06]  /*1690*/  WARPGROUP.ARRIVE ;  /* 0x00000000000079c5 */ /* 0x000fcc0000000000 */
[----:B------:R-:W-:Y:S01]  /*16a0*/  HGMMA.64x64x8.F32.TF32 R24, gdesc[UR8], RZ, !UPT, gsb0 ;  /* 0x04e00000081879f0 */ /* 0x000fe2000c0028ff */
[----:B------:R-:W-:Y:S02]  /*16b0*/  UIADD3 UR8, UR7, 0x2, URZ ;  /* 0x0000000207087890 */ /* 0x000fe4000fffe03f */
[----:B------:R-:W-:Y:S01]  /*16c0*/  UIADD3 UR10, UR6, 0x2, URZ ;  /* 0x00000002060a7890 */ /* 0x000fe2000fffe03f */
[----:B------:R-:W-:Y:S01]  /*16d0*/  UMOV UR9, 0x40000040 ;  /* 0x4000004000097882 */ /* 0x000fe20000000000 */
[----:B------:R-:W-:Y:S01]  /*16e0*/  UMOV UR11, 0x40000040 ;  /* 0x40000040000b7882 */ /* 0x000fe20000000000 */
[----:B------:R-:W-:Y:S02]  /*16f0*/  WARPGROUP.DEPBAR.LE gsb0, 0x0 ;  /* 0x00008000000079c5 */ /* 0x000fe40000010000 */
[----:B------:R-:W-:-:S06]  /*1700*/  WARPGROUP.ARRIVE ;  /* 0x00000000000079c5 */ /* 0x000fcc0000000000 */
[----:B------:R-:W-:Y:S01]  /*1710*/  HGMMA.64x64x8.F32.TF32 R56, gdesc[UR8], R56, gsb0 ;  /* 0x04e00000083879f0 */ /* 0x000fe20008002838 */
[----:B------:R-:W-:Y:S01]  /*1720*/  UMOV UR8, UR12 ;  /* 0x0000000c00087c82 */ /* 0x000fe20008000000 */
[----:B------:R-:W-:Y:S01]  /*1730*/  UMOV UR9, 0x40000040 ;  /* 0x4000004000097882 */ /* 0x000fe20000000000 */
[----:B------:R-:W-:Y:S01]  /*1740*/  UIADD3 UR12, UR7, 0x404, URZ ;  /* 0x00000404070c7890 */ /* 0x000fe2000fffe03f */
[----:B------:R-:W-:Y:S02]  /*1750*/  WARPGROUP.DEPBAR.LE gsb0, 0x0 ;  /* 0x00008000000079c5 */ /* 0x000fe40000010000 */
[----:B------:R-:W-:-:S06]  /*1760*/  WARPGROUP.ARRIVE ;  /* 0x00000000000079c5 */ /* 0x000fcc0000000000 */
[----:B------:R-:W-:Y:S01]  /*1770*/  HGMMA.64x64x8.F32.TF32 R24, gdesc[UR8], R24, gsb0 ;  /* 0x04e00000081879f0 */ /* 0x000fe20008002818 */
        /* <DEDUP_REMOVED lines=9> */
[----:B------:R-:W-:Y:S02]  /*1810*/  WARPGROUP.DEPBAR.LE gsb0, 0x0 ;  /* 0x00008000000079c5 */ /* 0x000fe40000010000 */
[----:B------:R-:W-:-:S06]  /*1820*/  WARPGROUP.ARRIVE ;  /* 0x00000000000079c5 */ /* 0x000fcc0000000000 */
[----:B------:R-:W-:Y:S01]  /*1830*/  HGMMA.64x64x8.F32.TF32 R24, gdesc[UR8], R24, gsb0 ;  /* 0x04e00000081879f0 */ /* 0x000fe20008002818 */
[----:B------:R-:W-:Y:S02]  /*1840*/  UIADD3 UR8, UR7, 0x6, URZ ;  /* 0x0000000607087890 */ /* 0x000fe4000fffe03f */
[----:B------:R-:W-:Y:S01]  /*1850*/  UIADD3 UR10, UR6, 0x6, URZ ;  /* 0x00000006060a7890 */ /* 0x000fe2000fffe03f */
[----:B------:R-:W-:Y:S01]  /*1860*/  UMOV UR9, 0x40000040 ;  /* 0x4000004000097882 */ /* 0x000fe20000000000 */
[----:B------:R-:W-:Y:S01]  /*1870*/  UMOV UR11, 0x40000040 ;  /* 0x40000040000b7882 */ /* 0x000fe20000000000 */
[----:B------:R-:W-:Y:S01]  /*1880*/  UIADD3 UR7, UR7, 0x406, URZ ;  /* 0x0000040607077890 */ /* 0x000fe2000fffe03f */
[----:B------:R-:W-:Y:S02]  /*1890*/  WARPGROUP.DEPBAR.LE gsb0, 0x0 ;  /* 0x00008000000079c5 */ /* 0x000fe40000010000 */
[----:B------:R-:W-:-:S06]  /*18a0*/  WARPGROUP.ARRIVE ;  /* 0x00000000000079c5 */ /* 0x000fcc0000000000 */
[----:B------:R-:W-:Y:S01]  /*18b0*/  HGMMA.64x64x8.F32.TF32 R56, gdesc[UR8], R56, gsb0 ;  /* 0x04e00000083879f0 */ /* 0x000fe20008002838 */
[----:B------:R-:W-:Y:S01]  /*18c0*/  UMOV UR8, UR7 ;  /* 0x0000000700087c82 */ /* 0x000fe20008000000 */
[----:B------:R-:W-:Y:S01]  /*18d0*/  UMOV UR9, 0x40000040 ;  /* 0x4000004000097882 */ /* 0x000fe20000000000 */
[----:B------:R-:W-:Y:S02]  /*18e0*/  WARPGROUP.DEPBAR.LE gsb0, 0x0 ;  /* 0x00008000000079c5 */ /* 0x000fe40000010000 */
[----:B------:R-:W-:-:S06]  /*18f0*/  WARPGROUP.ARRIVE ;  /* 0x00000000000079c5 */ /* 0x000fcc0000000000 */
[----:B------:R-:W-:Y:S03]  /*1900*/  HGMMA.64x64x8.F32.TF32 R24, gdesc[UR8], R24, gsb0 ;  /* 0x04e00000081879f0 */ /* 0x000fe60008002818 */
[----:B------:R-:W-:Y:S02]  /*1910*/  WARPGROUP.DEPBAR.LE gsb0, 0x0 ;  /* 0x00008000000079c5 */ /* 0x000fe40000010000 */
[----:B------:R-:W-:Y:S05]  /*1920*/  @!P1 BRA `(.L_x_22) ;  /* 0x0000000400849947 */ /* 0x000fea0003800000 */
[----:B------:R-:W-:Y:S02]  /*1930*/  UIADD3 UR6, UR39, 0x1, URZ ;  /* 0x0000000127067890 */ /* 0x000fe4000fffe03f */
[----:B------:R-:W-:Y:S02]  /*1940*/  IMAD.U32 R3, RZ, RZ, UR39 ;  /* 0x00000027ff037e24 */ /* 0x000fe4000f8e00ff */
[----:B------:R-:W-:-:S04]  /*1950*/  UISETP.NE.AND UP0, UPT, UR6, 0x3, UPT ;  /* 0x000000030600788c */ /* 0x000fc8000bf05270 */
[----:B------:R-:W-:Y:S02]  /*1960*/  USEL UR7, URZ, 0x1, UP0 ;  /* 0x000000013f077887 */ /* 0x000fe40008000000 */
[----:B------:R-:W-:Y:S02]  /*1970*/  USEL UR6, UR6, URZ, UP0 ;  /* 0x0000003f06067287 */ /* 0x000fe40008000000 */
[----:B------:R-:W-:-:S06]  /*1980*/  ULOP3.LUT UR7, UR38, UR7, URZ, 0x3c, !UPT ;  /* 0x0000000726077292 */ /* 0x000fcc000f8e3c3f */
[----:B------:R-:W-:-:S07]  /*1990*/  IMAD.U32 R7, RZ, RZ, UR7 ;  /* 0x00000007ff077e24 */ /* 0x000fce000f8e00ff */
.L_x_29:
[----:B------:R-:W-:Y:S05]  /*19a0*/  @!P0 BRA `(.L_x_23) ;  /* 0x0000000000048947 */ /* 0x000fea0003800000 */
[----:B------:R-:W-:Y:S01]  /*19b0*/  BPT.TRAP 0x1 ;  /* 0x000000040000795c */ /* 0x000fe20000300000 */
.L_x_23:
[----:B------:R-:W3:Y:S01]  /*19c0*/  S2UR UR8, SR_CgaCtaId ;  /* 0x00000000000879c3 */ /* 0x000ee20000008800 */
[----:B------:R-:W-:Y:S01]  /*19d0*/  UMOV UR7, 0x400 ;  /* 0x0000040000077882 */ /* 0x000fe20000000000 */
[----:B01----:R-:W-:Y:S01]  /*19e0*/  IMAD.U32 R5, RZ, RZ, UR6 ;  /* 0x00000006ff057e24 */ /* 0x003fe2000f8e00ff */
[----:B------:R-:W-:Y:S01]  /*19f0*/  SHF.L.U32 R4, R7, 0x1f, RZ ;  /* 0x0000001f07047819 */ /* 0x000fe200000006ff */
[----:B---3--:R-:W-:-:S06]  /*1a00*/  ULEA UR7, UR8, UR7, 0x18 ;  /* 0x0000000708077291 */ /* 0x008fcc000f8ec03f */
[----:B------:R-:W-:-:S04]  /*1a10*/  IMAD.U32 R6, RZ, RZ, UR7 ;  /* 0x00000007ff067e24 */ /* 0x000fc8000f8e00ff */
[----:B------:R-:W-:-:S04]  /*1a20*/  IMAD R5, R5, 0x8, R6 ;  /* 0x0000000805057824 */ /* 0x000fc800078e0206 */
[----:B------:R0:W1:Y:S01]  /*1a30*/  SYNCS.PHASECHK.TRANS64.TRYWAIT P1, [R5+URZ], R4 ;  /* 0x00000004050075a7 */ /* 0x000062000802017f */
[----:B------:R-:W-:Y:S05]  /*1a40*/  @!P0 BRA `(.L_x_24) ;  /* 0x0000000000048947 */ /* 0x000fea0003800000 */
[----:B------:R-:W-:Y:S01]  /*1a50*/  BPT.TRAP 0x1 ;  /* 0x000000040000795c */ /* 0x000fe20000300000 */
.L_x_24:
[----:B-1----:R-:W-:Y:S05]  /*1a60*/  @P1 BRA `(.L_x_25) ;  /* 0x0000000000081947 */ /* 0x002fea0003800000 */
[----:B------:R-:W1:Y:S02]  /*1a70*/  SYNCS.PHASECHK.TRANS64.TRYWAIT P1, [R5+URZ], R4 ;  /* 0x00000004050075a7 */ /* 0x000e64000802017f */
[----:B-1----:R-:W-:Y:S05]  /*1a80*/  @!P1 BRA `(.L_x_26) ;  /* 0x0000006c00749947 */ /* 0x002fea0003800000 */
.L_x_25:
[----:B------:R-:W-:Y:S01]  /*1a90*/  ULEA UR7, UR6, UR5, 0x9 ;  /* 0x0000000506077291 */ /* 0x000fe2000f8e483f */
[----:B------:R-:W-:Y:S01]  /*1aa0*/  WARPGROUP.ARRIVE ;  /* 0x00000000000079c5 */ /* 0x000fe20000000000 */
[----:B------:R-:W-:Y:S01]  /*1ab0*/  ULEA UR12, UR6, UR4, 0xb ;  /* 0x00000004060c7291 */ /* 0x000fe2000f8e583f */
[----:B------:R-:W-:Y:S01]  /*1ac0*/  UMOV UR11, 0x40000040 ;  /* 0x40000040000b7882 */ /* 0x000fe20000000000 */
[----:B------:R-:W-:Y:S02]  /*1ad0*/  UMOV UR9, 0x40000040 ;  /* 0x4000004000097882 */ /* 0x000fe40000000000 */
[----:B------:R-:W-:Y:S01]  /*1ae0*/  UIADD3 UR13, UR12, 0x400, URZ ;  /* 0x000004000c0d7890 */ /* 0x000fe2000fffe03f */
[----:B------:R-:W-:Y:S02]  /*1af0*/  UMOV UR10, UR7 ;  /* 0x00000007000a7c82 */ /* 0x000fe40008000000 */
[----:B------:R-:W-:Y:S02]  /*1b00*/  UMOV UR8, UR12 ;  /* 0x0000000c00087c82 */ /* 0x000fe40008000000 */
[----:B------:R-:W-:Y:S01]  /*1b10*/  HGMMA.64x64x8.F32.TF32 R56, gdesc[UR8], R56, gsb0 ;  /* 0x04e00000083879f0 */ /* 0x000fe20008002838 */
[----:B------:R-:W-:Y:S01]  /*1b20*/  UMOV UR9, 0x40000040 ;  /* 0x4000004000097882 */ /* 0x000fe20000000000 */
[----:B------:R-:W-:Y:S01]  /*1b30*/  UMOV UR8, UR13 ;  /* 0x0000000d00087c82 */ /* 0x000fe20008000000 */
[----:B------:R-:W-:Y:S01]  /*1b40*/  UIADD3 UR13, UR12, 0x402, URZ ;  /* 0x000004020c0d7890 */ /* 0x000fe2000fffe03f */
[----:B------:R-:W-:-:S02]  /*1b50*/  WARPGROUP.DEPBAR.LE gsb0, 0x0 ;  /* 0x00008000000079c5 */ /* 0x000fc40000010000 */
        /* <DEDUP_REMOVED lines=42> */
[----:B------:R-:W-:Y:S01]  /*1e00*/  BPT.TRAP 0x1 ;  /* 0x000000040000795c */ /* 0x000fe20000300000 */
.L_x_27:
[----:B------:R-:W-:-:S13]  /*1e10*/  ISETP.NE.AND P1, PT, R23, RZ, PT ;  /* 0x000000ff1700720c */ /* 0x000fda0003f25270 */
[----:B01----:R-:W-:-:S04]  /*1e20*/  @P1 IMAD R4, R3, 0x8, R6 ;  /* 0x0000000803041824 */ /* 0x003fc800078e0206 */
[----:B------:R-:W-:-:S05]  /*1e30*/  @P1 VIADD R5, R4, 0x18 ;  /* 0x0000001804051836 */ /* 0x000fca0000000000 */
[----:B------:R-:W-:-:S04]  /*1e40*/  @P1 PRMT R5, R22, 0x654, R5 ;  /* 0x0000065416051816 */ /* 0x000fc80000000005 */
[----:B------:R0:W-:Y:S01]  /*1e50*/  @P1 SYNCS.ARRIVE.TRANS64.RED.A1T0 RZ, [R5+URZ], RZ ;  /* 0x000000ff05ff19a7 */ /* 0x0001e2000810043f */
[----:B------:R-:W-:-:S13]  /*1e60*/  ISETP.GT.U32.AND P1, PT, R19, 0x1, PT ;  /* 0x000000011300780c */ /* 0x000fda0003f24070 */
[----:B0-----:R-:W-:Y:S05]  /*1e70*/  @P1 BRA `(.L_x_28) ;  /* 0x0000000000041947 */ /* 0x001fea0003800000 */
[----:B------:R-:W-:Y:S01]  /*1e80*/  BPT.TRAP 0x1 ;  /* 0x000000040000795c */ /* 0x000fe20000300000 */
.L_x_28:
[----:B------:R-:W-:Y:S01]  /*1e90*/  UIADD3 UR6, UR6, 0x1, URZ ;  /* 0x0000000106067890 */ /* 0x000fe2000fffe03f */
[C---:B------:R-:W-:Y:S01]  /*1ea0*/  ISETP.GT.AND P2, PT, R0.reuse, 0x1, PT ;  /* 0x000000010000780c */ /* 0x040fe20003f44270 */
[----:B------:R-:W-:Y:S02]  /*1eb0*/  VIADD R3, R3, 0x1 ;  /* 0x0000000103037836 */ /* 0x000fe40000000000 */
[----:B------:R-:W-:Y:S01]  /*1ec0*/  UISETP.NE.AND UP0, UPT, UR6, 0x3, UPT ;  /* 0x000000030600788c */ /* 0x000fe2000bf05270 */
[----:B------:R-:W-:Y:S02]  /*1ed0*/  VIADD R0, R0, 0xffffffff ;  /* 0xffffffff00007836 */ /* 0x000fe40000000000 */
[C---:B------:R-:W-:Y:S01]  /*1ee0*/  ISETP.NE.AND P1, PT, R3.reuse, 0x3, PT ;  /* 0x000000030300780c */ /* 0x040fe20003f25270 */
[----:B------:R-:W-:Y:S02]  /*1ef0*/  USEL UR7, URZ, 0x1, UP0 ;  /* 0x000000013f077887 */ /* 0x000fe40008000000 */
[----:B------:R-:W-:Y:S01]  /*1f00*/  USEL UR6, UR6, URZ, UP0 ;  /* 0x0000003f06067287 */ /* 0x000fe20008000000 */
[----:B------:R-:W-:-:S03]  /*1f10*/  SEL R3, R3, RZ, P1 ;  /* 0x000000ff03037207 */ /* 0x000fc60000800000 */
[----:B------:R-:W-:Y:S01]  /*1f20*/  LOP3.LUT R7, R7, UR7, RZ, 0x3c, !PT ;  /* 0x0000000707077c12 */ /* 0x000fe2000f8e3cff */
[----:B------:R-:W-:Y:S07]  /*1f30*/  @P2 BRA `(.L_x_29) ;  /* 0xfffffff800982947 */ /* 0x000fee000383ffff */
.L_x_22:
[----:B------:R-:W3:Y:S02]  /*1f40*/  LDC R0, c[0x0][0x28c] ;  /* 0x0000a300ff007b82 */ /* 0x000ee40000000800 */
[----:B---3--:R-:W-:-:S13]  /*1f50*/  ISETP.GE.AND P1, PT, R0, 0x1, PT ;  /* 0x000000010000780c */ /* 0x008fda0003f26270 */
[----:B------:R-:W-:Y:S05]  /*1f60*/  @!P1 BRA `(.L_x_30) ;  /* 0x0000000000509947 */ /* 0x000fea0003800000 */
[----:B------:R-:W-:Y:S05]  /*1f70*/  @!P0 BRA `(.L_x_31) ;  /* 0x0000000000048947 */ /* 0x000fea0003800000 */
[----:B------:R-:W-:Y:S01]  /*1f80*/  BPT.TRAP 0x1 ;  /* 0x000000040000795c */ /* 0x000fe20000300000 */
.L_x_31:
[----:B------:R-:W-:Y:S01]  /*1f90*/  ISETP.NE.AND P0, PT, R23, RZ, PT ;  /* 0x000000ff1700720c */ /* 0x000fe20003f05270 */
[----:B------:R-:W-:Y:S01]  /*1fa0*/  BSSY B0, `(.L_x_32) ;  /* 0x000000e000007945 */ /* 0x000fe20003800000 */
[----:B------:R-:W-:-:S11]  /*1fb0*/  ISETP.GT.U32.AND P1, PT, R19, 0x1, PT ;  /* 0x000000011300780c */ /* 0x000fd60003f24070 */
[----:B------:R-:W-:Y:S05]  /*1fc0*/  @!P0 BRA `(.L_x_33) ;  /* 0x00000000002c8947 */ /* 0x000fea0003800000 */
[----:B------:R-:W-:-:S04]  /*1fd0*/  UISETP.LT.AND UP0, UPT, UR40, 0x1, UPT ;  /* 0x000000012800788c */ /* 0x000fc8000bf01270 */
[----:B------:R-:W-:-:S04]  /*1fe0*/  USEL UR6, UR40, 0x1, UP0 ;  /* 0x0000000128067887 */ /* 0x000fc80008000000 */
[----:B------:R-:W-:-:S04]  /*1ff0*/  UIADD3 UR6, UR39, UR40, -UR6 ;  /* 0x0000002827067290 */ /* 0x000fc8000fffe806 */
[----:B------:R-:W-:-:S04]  /*2000*/  UIMAD.WIDE.U32 UR4, UR6, -0x55555555, URZ ;  /* 0xaaaaaaab060478a5 */ /* 0x000fc8000f8e003f */
[----:B------:R-:W-:-:S04]  /*2010*/  USHF.R.U32.HI UR4, URZ, 0x1, UR5 ;  /* 0x000000013f047899 */ /* 0x000fc80008011605 */
[----:B------:R-:W-:-:S06]  /*2020*/  UIMAD UR6, UR4, -0x3, UR6 ;  /* 0xfffffffd040678a4 */ /* 0x000fcc000f8e0206 */
[----:B------:R-:W-:-:S04]  /*2030*/  IMAD.U32 R3, RZ, RZ, UR6 ;  /* 0x00000006ff037e24 */ /* 0x000fc8000f8e00ff */
[----:B------:R-:W-:-:S04]  /*2040*/  IMAD R0, R3, 0x8, R6 ;  /* 0x0000000803007824 */ /* 0x000fc800078e0206 */
[----:B------:R-:W-:-:S05]  /*2050*/  VIADD R3, R0, 0x18 ;  /* 0x0000001800037836 */ /* 0x000fca0000000000 */
[----:B------:R-:W-:-:S04]  /*2060*/  PRMT R3, R22, 0x654, R3 ;  /* 0x0000065416037816 */ /* 0x000fc80000000003 */
[----:B------:R3:W-:Y:S03]  /*2070*/  SYNCS.ARRIVE.TRANS64.RED.A1T0 RZ, [R3+URZ], RZ ;  /* 0x000000ff03ff79a7 */ /* 0x0007e6000810043f */
.L_x_33:
[----:B------:R-:W-:Y:S05]  /*2080*/  BSYNC B0 ;  /* 0x0000000000007941 */ /* 0x000fea0003800000 */
.L_x_32:
[----:B------:R-:W-:Y:S05]  /*2090*/  @P1 BRA `(.L_x_30) ;  /* 0x0000000000041947 */ /* 0x000fea0003800000 */
[----:B------:R-:W-:Y:S01]  /*20a0*/  BPT.TRAP 0x1 ;  /* 0x000000040000795c */ /* 0x000fe20000300000 */
.L_x_30:
[----:B------:R-:W4:Y:S01]  /*20b0*/  LDC R6, c[0x0][0x288] ;  /* 0x0000a200ff067b82 */ /* 0x000f220000000800 */
[--C-:B------:R-:W-:Y:S01]  /*20c0*/  SHF.R.U32.HI R0, RZ, 0x2, R18.reuse ;  /* 0x00000002ff007819 */ /* 0x100fe20000011612 */
[----:B------:R-:W-:Y:S01]  /*20d0*/  IMAD.SHL.U32 R11, R92, 0x40, RZ ;  /* 0x000000405c0b7824 */ /* 0x000fe200078e00ff */
[----:B01----:R-:W-:Y:S01]  /*20e0*/  SHF.R.U32.HI R5, RZ, 0x7, R18 ;  /* 0x00000007ff057819 */ /* 0x003fe20000011612 */
[----:B------:R-:W-:Y:S01]  /*20f0*/  UIADD3 UR39, UR40, UR39, URZ ;  /* 0x0000002728277290 */ /* 0x000fe2000fffe03f */
[----:B---3--:R-:W-:Y:S01]  /*2100*/  LOP3.LUT R3, R0, 0x7, RZ, 0xc0, !PT ;  /* 0x0000000700037812 */ /* 0x008fe200078ec0ff */
[----:B------:R-:W-:Y:S01]  /*2110*/  ULDC UR7, c[0x0][0x284] ;  /* 0x0000a10000077ab9 */ /* 0x000fe20000000800 */
[----:B------:R-:W-:Y:S01]  /*2120*/  LOP3.LUT R0, R5, 0x1, RZ, 0xc0, !PT ;  /* 0x0000000105007812 */ /* 0x000fe200078ec0ff */
[----:B------:R-:W-:Y:S01]  /*2130*/  UISETP.GT.U32.AND UP0, UPT, UR39, 0x2, UPT ;  /* 0x000000022700788c */ /* 0x000fe2000bf04070 */
[C---:B------:R-:W-:Y:S01]  /*2140*/  LOP3.LUT R4, R18.reuse, 0x60, RZ, 0xc0, !PT ;  /* 0x0000006012047812 */ /* 0x040fe200078ec0ff */
[----:B------:R-:W-:Y:S01]  /*2150*/  UISETP.GE.U32.AND UP1, UPT, UR40, 0x3, UPT ;  /* 0x000000032800788c */ /* 0x000fe2000bf26070 */
[----:B------:R-:W-:Y:S01]  /*2160*/  LOP3.LUT R5, R18, 0x3, RZ, 0xc0, !PT ;  /* 0x0000000312057812 */ /* 0x000fe200078ec0ff */
[----:B------:R-:W-:Y:S01]  /*2170*/  IMAD.SHL.U32 R8, R0, 0x40, RZ ;  /* 0x0000004000087824 */ /* 0x000fe200078e00ff */
[----:B------:R-:W-:Y:S01]  /*2180*/  SHF.R.U32.HI R4, RZ, 0x1, R4 ;  /* 0x00000001ff047819 */ /* 0x000fe20000011604 */
[----:B------:R-:W-:Y:S01]  /*2190*/  UISETP.LT.U32.AND UP0, UPT, UR40, 0x3, UP0 ;  /* 0x000000032800788c */ /* 0x000fe20008701070 */
[----:B------:R-:W-:Y:S01]  /*21a0*/  SHF.R.S32.HI R15, RZ, 0x1f, R89 ;  /* 0x0000001fff0f7819 */ /* 0x000fe20000011459 */
[----:B------:R-:W-:Y:S01]  /*21b0*/  ULDC.64 UR8, c[0x0][0x5d0] ;  /* 0x0001740000087ab9 */ /* 0x000fe20000000a00 */
[--C-:B------:R-:W-:Y:S01]  /*21c0*/  IADD3 R7, RZ, -R4, -R3.reuse ;  /* 0x80000004ff077210 */ /* 0x100fe20007ffe803 */
[----:B------:R-:W-:Y:S01]  /*21d0*/  UIMAD.WIDE.U32 UR4, UR39, -0x55555555, URZ ;  /* 0xaaaaaaab270478a5 */ /* 0x000fe2000f8e003f */
[----:B------:R-:W-:Y:S01]  /*21e0*/  LOP3.LUT R3, R8, 0x40, R3, 0xe2, !PT ;  /* 0x0000004008037812 */ /* 0x000fe200078ee203 */
[----:B------:R-:W-:Y:S01]  /*21f0*/  IMAD.SHL.U32 R8, R18, 0x2, RZ ;  /* 0x0000000212087824 */ /* 0x000fe200078e00ff */
[----:B------:R-:W-:Y:S01]  /*2200*/  USEL UR6, URZ, 0x1, !UP0 ;  /* 0x000000013f067887 */ /* 0x000fe2000c000000 */
[----:B------:R-:W-:Y:S01]  /*2210*/  IMAD R0, R0, -0x40, R7 ;  /* 0xffffffc000007824 */ /* 0x000fe200078e0207 */
[----:B------:R-:W-:Y:S01]  /*2220*/  USHF.R.U32.HI UR4, URZ, 0x1, UR5 ;  /* 0x000000013f047899 */ /* 0x000fe20008011605 */
[----:B----4-:R-:W-:Y:S01]  /*2230*/  IMAD R10, R5, -0x2, R6 ;  /* 0xfffffffe050a7824 */ /* 0x010fe200078e0206 */
[C---:B------:R-:W-:Y:S01]  /*2240*/  ISETP.GE.AND P0, PT, R11.reuse, R6, PT ;  /* 0x000000060b00720c */ /* 0x040fe20003f06270 */
[C---:B------:R-:W-:Y:S01]  /*2250*/  IMAD.SHL.U32 R5, R102.reuse, 0x100, RZ ;  /* 0x0000010066057824 */ /* 0x040fe200078e00ff */
[----:B------:R-:W-:Y:S01]  /*2260*/  LOP3.LUT R8, R11, 0x6, R8, 0xf8, !PT ;  /* 0x000000060b087812 */ /* 0x000fe200078ef808 */
[----:B------:R-:W-:Y:S01]  /*2270*/  IMAD R6, R15, UR8, RZ ;  /* 0x000000080f067c24 */ /* 0x000fe2000f8e02ff */
[----:B------:R-:W-:Y:S01]  /*2280*/  ULOP3.LUT UR38, UR38, UR6, URZ, 0x3c, !UPT ;  /* 0x0000000626267292 */ /* 0x000fe2000f8e3c3f */
[----:B------:R-:W-:Y:S01]  /*2290*/  IMAD.WIDE R102, R102, 0x100, RZ ;  /* 0x0000010066667825 */ /* 0x000fe200078e02ff */
[----:B------:R-:W-:Y:S01]  /*22a0*/  ISETP.GE.OR P0, PT, R5, UR7, P0 ;  /* 0x0000000705007c0c */ /* 0x000fe20008706670 */
[----:B------:R-:W-:Y:S01]  /*22b0*/  UIMAD UR39, UR4, -0x3, UR39 ;  /* 0xfffffffd042778a4 */ /* 0x000fe2000f8e0227 */
[----:B------:R-:W-:Y:S01]  /*22c0*/  SHF.R.S32.HI R9, RZ, 0x1f, R8 ;  /* 0x0000001fff097819 */ /* 0x000fe20000011408 */
[----:B------:R-:W-:Y:S01]  /*22d0*/  IMAD R13, R89, UR9, R6 ;  /* 0x00000009590d7c24 */ /* 0x000fe2000f8e0206 */
[----:B------:R-:W-:Y:S01]  /*22e0*/  LOP3.LUT R113, R102, R3, R4, 0xfe, !PT ;  /* 0x0000000366717212 */ /* 0x000fe200078efe04 */
[----:B------:R-:W-:Y:S01]  /*22f0*/  @UP1 ULOP3.LUT UR38, UR38, 0x1, UR4, 0x78, !UPT ;  /* 0x0000000126261892 */ /* 0x000fe2000f8e7804 */
[----:B------:R-:W-:Y:S01]  /*2300*/  IADD3 R3, -R5, UR7, R0 ;  /* 0x0000000705037c10 */ /* 0x000fe2000fffe100 */
[----:B------:R-:W-:-:S04]  /*2310*/  IMAD.WIDE.U32 R6, R89, UR8, R8 ;  /* 0x0000000859067c25 */ /* 0x000fc8000f8e0008 */
[----:B------:R-:W-:Y:S02]  /*2320*/  IMAD.IADD R7, R7, 0x1, R13 ;  /* 0x0000000107077824 */ /* 0x000fe400078e020d */
[----:B------:R-:W-:Y:S02]  /*2330*/  IMAD.IADD R4, R10, 0x1, -R11 ;  /* 0x000000010a047824 */ /* 0x000fe400078e0a0b */
[----:B------:R-:W-:Y:S01]  /*2340*/  IMAD.MOV.U32 R0, RZ, RZ, -0x1 ;  /* 0xffffffffff007424 */ /* 0x000fe200078e00ff */
[----:B------:R-:W-:Y:S06]  /*2350*/  @P0 BRA `(.L_x_34) ;  /* 0x0000004800380947 */ /* 0x000fec0003800000 */
[----:B------:R-:W0:Y:S01]  /*2360*/  LDC.64 R10, c[0x0][0x5c8] ;  /* 0x00017200ff0a7b82 */ /* 0x000e220000000a00 */
[----:B-----5:R-:W-:Y:S01]  /*2370*/  FSETP.NEU.AND P1, PT, R90, RZ, PT ;  /* 0x000000ff5a00720b */ /* 0x020fe20003f2d000 */
[----:B------:R-:W-:Y:S01]  /*2380*/  BSSY B0, `(.L_x_34) ;  /* 0x000048b000007945 */ /* 0x000fe20003800000 */
[----:B------:R-:W-:-:S04]  /*2390*/  ISETP.GT.AND P6, PT, R4, RZ, PT ;  /* 0x000000ff0400720c */ /* 0x000fc80003fc4270 */
[----:B------:R-:W-:Y:S01]  /*23a0*/  ISETP.GT.AND P0, PT, R3, RZ, P6 ;  /* 0x000000ff0300720c */ /* 0x000fe20003704270 */
[-C--:B0-----:R-:W-:Y:S02]  /*23b0*/  IMAD R12, R103, R10.reuse, RZ ;  /* 0x0000000a670c7224 */ /* 0x081fe400078e02ff */
[----:B------:R-:W-:-:S04]  /*23c0*/  IMAD.WIDE.U32 R104, R113, R10, R6 ;  /* 0x0000000a71687225 */ /* 0x000fc800078e0006 */
[----:B------:R-:W-:-:S04]  /*23d0*/  IMAD R5, R113, R11, R12 ;  /* 0x0000000b71057224 */ /* 0x000fc800078e020c */
[----:B------:R-:W-:Y:S01]  /*23e0*/  IMAD.IADD R107, R105, 0x1, R5 ;  /* 0x00000001696b7824 */ /* 0x000fe200078e0205 */
[----:B------:R-:W-:Y:S06]  /*23f0*/  @!P1 BRA `(.L_x_35) ;  /* 0x0000003000989947 */ /* 0x000fec0003800000 */
[----:B------:R-:W0:Y:S01]  /*2400*/  LDC.64 R94, c[0x0][0x5b8] ;  /* 0x00016e00ff5e7b82 */ /* 0x000e220000000a00 */
[----:B------:R-:W-:-:S07]  /*2410*/  ULDC.64 UR4, c[0x0][0x5c0] ;  /* 0x0001700000047ab9 */ /* 0x000fce0000000a00 */
[----:B------:R-:W1:Y:S08]  /*2420*/  LDC.64 R100, c[0x0][0x5b0] ;  /* 0x00016c00ff647b82 */ /* 0x000e700000000a00 */
[----:B------:R-:W3:Y:S01]  /*2430*/  LDC.64 R92, c[0x0][0x5a8] ;  /* 0x00016a00ff5c7b82 */ /* 0x000ee20000000a00 */
[-C--:B0-----:R-:W-:Y:S02]  /*2440*/  IMAD R6, R15, R94.reuse, RZ ;  /* 0x0000005e0f067224 */ /* 0x081fe400078e02ff */
[----:B------:R-:W-:-:S04]  /*2450*/  IMAD.WIDE.U32 R98, R89, R94, R8 ;  /* 0x0000005e59627225 */ /* 0x000fc800078e0008 */
[----:B------:R-:W-:Y:S02]  /*2460*/  IMAD R111, R89, R95, R6 ;  /* 0x0000005f596f7224 */ /* 0x000fe400078e0206 */
[-C--:B-1----:R-:W-:Y:S02]  /*2470*/  IMAD R6, R103, R100.reuse, RZ ;  /* 0x0000006467067224 */ /* 0x082fe400078e02ff */
[----:B------:R-:W-:Y:S02]  /*2480*/  IMAD.IADD R97, R99, 0x1, R111 ;  /* 0x0000000163617824 */ /* 0x000fe400078e026f */
[----:B------:R-:W-:Y:S02]  /*2490*/  IMAD.MOV.U32 R96, RZ, RZ, R98 ;  /* 0x000000ffff607224 */ /* 0x000fe400078e0062 */
[C---:B------:R-:W-:Y:S02]  /*24a0*/  IMAD R95, R113.reuse, R101, R6 ;  /* 0x00000065715f7224 */ /* 0x040fe400078e0206 */
[----:B------:R-:W-:-:S04]  /*24b0*/  IMAD.WIDE.U32 R6, R113, R100, R96 ;  /* 0x0000006471067225 */ /* 0x000fc800078e0060 */
[----:B------:R-:W-:Y:S01]  /*24c0*/  IMAD.IADD R5, R7, 0x1, R95 ;  /* 0x0000000107057824 */ /* 0x000fe200078e025f */
[----:B---3--:R-:W-:-:S04]  /*24d0*/  LEA R14, P1, R6, R92, 0x2 ;  /* 0x0000005c060e7211 */ /* 0x008fc800078210ff */
[----:B------:R-:W-:-:S05]  /*24e0*/  LEA.HI.X R15, R6, R93, R5, 0x2, P1 ;  /* 0x0000005d060f7211 */ /* 0x000fca00008f1405 */
[----:B------:R-:W3:Y:S01]  /*24f0*/  @P0 LDG.E.LTC128B R5, desc[UR36][R14.64] ;  /* 0x000000240e050981 */ /* 0x000ee2000c1e1920 */
[----:B------:R-:W-:Y:S01]  /*2500*/  LEA R12, P1, R104, UR4, 0x2 ;  /* 0x00000004680c7c11 */ /* 0x000fe2000f8210ff */
[----:B------:R-:W-:Y:S01]  /*2510*/  IMAD.WIDE.U32 R6, R113, R100, R8 ;  /* 0x0000006471067225 */ /* 0x000fe200078e0008 */
[----:B------:R-:W-:Y:S01]  /*2520*/  ISETP.GT.AND P4, PT, R4, 0x1, PT ;  /* 0x000000010400780c */ /* 0x000fe20003f84270 */
[----:B------:R-:W-:Y:S01]  /*2530*/  BSSY B1, `(.L_x_36) ;  /* 0x0000013000017945 */ /* 0x000fe20003800000 */
[----:B------:R-:W-:Y:S01]  /*2540*/  SHF.L.U64.HI R105, R100, 0x3, R101 ;  /* 0x0000000364697819 */ /* 0x000fe20000010265 */
[----:B------:R-:W-:Y:S02]  /*2550*/  IMAD.IADD R7, R95, 0x1, R7 ;  /* 0x000000015f077824 */ /* 0x000fe400078e0207 */
[----:B------:R-:W-:-:S04]  /*2560*/  IMAD.WIDE.U32 R20, R89, R94, R6 ;  /* 0x0000005e59147225 */ /* 0x000fc800078e0006 */
[----:B------:R-:W-:Y:S01]  /*2570*/  IMAD.IADD R7, R111, 0x1, R21 ;  /* 0x000000016f077824 */ /* 0x000fe200078e0215 */
[----:B------:R-:W-:-:S04]  /*2580*/  LEA R6, P2, R20, R92, 0x2 ;  /* 0x0000005c14067211 */ /* 0x000fc800078410ff */
[----:B------:R-:W-:Y:S02]  /*2590*/  LEA.HI.X R7, R20, R93, R7, 0x2, P2 ;  /* 0x0000005d14077211 */ /* 0x000fe400010f1407 */
[----:B---3--:R-:W-:-:S05]  /*25a0*/  LOP3.LUT R13, R5, 0xffffe000, RZ, 0xc0, !PT ;  /* 0xffffe000050d7812 */ /* 0x008fca00078ec0ff */
[----:B--2---:R-:W-:Y:S01]  /*25b0*/  FMUL R91, R13, R90 ;  /* 0x0000005a0d5b7220 */ /* 0x004fe20000400000 */
[----:B------:R-:W-:Y:S01]  /*25c0*/  LEA.HI.X R13, R104, UR5, R107, 0x2, P1 ;  /* 0x00000005680d7c11 */ /* 0x000fe200088f146b */
[----:B------:R-:W-:Y:S01]  /*25d0*/  IMAD.SHL.U32 R104, R100, 0x8, RZ ;  /* 0x0000000864687824 */ /* 0x000fe200078e00ff */
[----:B------:R-:W-:Y:S01]  /*25e0*/  ISETP.GT.AND P1, PT, R3, RZ, P4 ;  /* 0x000000ff0300720c */ /* 0x000fe20002724270 */
[----:B------:R-:W-:Y:S01]  /*25f0*/  FFMA R91, R56, R88, R91 ;  /* 0x00000058385b7223 */ /* 0x000fe2000000005b */
[----:B------:R-:W-:Y:S01]  /*2600*/  P2R R107, PR, RZ, 0x10 ;  /* 0x00000010ff6b7803 */ /* 0x000fe20000000000 */
[----:B------:R-:W-:-:S03]  /*2610*/  IMAD.WIDE.U32 R20, R113, R100, R104 ;  /* 0x0000006471147225 */ /* 0x000fc600078e0068 */
[----:B------:R-:W-:-:S05]  /*2620*/  F2FP.TF32.F32.PACK_B R91, R91 ;  /* 0x0000005bff5b723e */ /* 0x000fca00024050ff */
[----:B------:R0:W-:Y:S02]  /*2630*/  @P0 STG.E desc[UR36][R12.64], R91 ;  /* 0x0000005b0c000986 */ /* 0x0001e4000c101924 */
[----:B------:R-:W-:Y:S05]  /*2640*/  @!P1 BRA `(.L_x_37) ;  /* 0x0000000000049947 */ /* 0x000fea0003800000 */
[----:B------:R1:W5:Y:S02]  /*2650*/  LDG.E.LTC128B R5, desc[UR36][R6.64+0x4] ;  /* 0x0000042406057981 */ /* 0x000364000c1e1920 */
.L_x_37:
[----:B------:R-:W-:Y:S05]  /*2660*/  BSYNC B1 ;  /* 0x0000000000017941 */ /* 0x000fea0003800000 */
.L_x_36:
[----:B-----5:R-:W-:Y:S01]  /*2670*/  LOP3.LUT R15, R5, 0xffffe000, RZ, 0xc0, !PT ;  /* 0xffffe000050f7812 */ /* 0x020fe200078ec0ff */
[----:B------:R-:W-:Y:S01]  /*2680*/  IMAD.IADD R95, R95, 0x1, R21 ;  /* 0x000000015f5f7824 */ /* 0x000fe200078e0215 */
[----:B------:R-:W-:Y:S01]  /*2690*/  IADD3 R21, P2, R98, R20, RZ ;  /* 0x0000001462157210 */ /* 0x000fe20007f5e0ff */
[----:B0-----:R-:W-:Y:S01]  /*26a0*/  IMAD.MOV.U32 R91, RZ, RZ, R5 ;  /* 0x000000ffff5b7224 */ /* 0x001fe200078e0005 */
[----:B------:R-:W-:Y:S01]  /*26b0*/  ISETP.GT.AND P0, PT, R3, 0x8, P6 ;  /* 0x000000080300780c */ /* 0x000fe20003704270 */
[----:B------:R-:W-:Y:S02]  /*26c0*/  FMUL R14, R15, R90 ;  /* 0x0000005a0f0e7220 */ /* 0x000fe40000400000 */
[----:B------:R-:W-:Y:S02]  /*26d0*/  IMAD.X R56, R95, 0x1, R97, P2 ;  /* 0x000000015f387824 */ /* 0x000fe400010e0661 */
[----:B------:R-:W-:Y:S01]  /*26e0*/  FFMA R115, R57, R88, R14 ;  /* 0x0000005839737223 */ /* 0x000fe2000000000e */
[----:B------:R-:W-:-:S04]  /*26f0*/  LEA R14, P2, R21, R92, 0x2 ;  /* 0x0000005c150e7211 */ /* 0x000fc800078410ff */
[----:B------:R-:W-:Y:S02]  /*2700*/  F2FP.TF32.F32.PACK_B R115, R115 ;  /* 0x00000073ff73723e */ /* 0x000fe400024050ff */
[----:B------:R-:W-:-:S03]  /*2710*/  LEA.HI.X R15, R21, R93, R56, 0x2, P2 ;  /* 0x0000005d150f7211 */ /* 0x000fc600010f1438 */
[----:B------:R0:W-:Y:S04]  /*2720*/  @P1 STG.E desc[UR36][R12.64+0x4], R115 ;  /* 0x000004730c001986 */ /* 0x0001e8000c101924 */
[----:B------:R2:W3:Y:S01]  /*2730*/  @P0 LDG.E.LTC128B R91, desc[UR36][R14.64] ;  /* 0x000000240e5b0981 */ /* 0x0004e2000c1e1920 */
[----:B------:R-:W-:Y:S01]  /*2740*/  IADD3 R56, P1, R8, R20, RZ ;  /* 0x0000001408387210 */ /* 0x000fe20007f3e0ff */
[----:B------:R-:W-:Y:S01]  /*2750*/  BSSY B1, `(.L_x_38) ;  /* 0x0000012000017945 */ /* 0x000fe20003800000 */
[----:B------:R-:W-:-:S03]  /*2760*/  SHF.L.U64.HI R109, R10, 0x5, R11 ;  /* 0x000000050a6d7819 */ /* 0x000fc6000001020b */
[----:B------:R-:W-:Y:S01]  /*2770*/  IMAD.X R57, R9, 0x1, R95, P1 ;  /* 0x0000000109397824 */ /* 0x000fe200008e065f */
[----:B------:R-:W-:Y:S01]  /*2780*/  ISETP.GT.AND P1, PT, R3, 0x8, P4 ;  /* 0x000000080300780c */ /* 0x000fe20002724270 */
[----:B------:R-:W-:Y:S02]  /*2790*/  IMAD.SHL.U32 R95, R10, 0x20, RZ ;  /* 0x000000200a5f7824 */ /* 0x000fe400078e00ff */
[----:B------:R-:W-:-:S03]  /*27a0*/  IMAD.WIDE.U32 R56, R89, R94, R56 ;  /* 0x0000005e59387225 */ /* 0x000fc600078e0038 */
[----:B------:R-:W-:Y:S02]  /*27b0*/  IADD3 R20, P2, R95, R12, RZ ;  /* 0x0000000c5f147210 */ /* 0x000fe40007f5e0ff */
[----:B--2---:R-:W-:-:S03]  /*27c0*/  LEA R14, P3, R56, R92, 0x2 ;  /* 0x0000005c380e7211 */ /* 0x004fc600078610ff */
[----:B------:R-:W-:Y:S01]  /*27d0*/  IMAD.X R21, R109, 0x1, R13, P2 ;  /* 0x000000016d157824 */ /* 0x000fe200010e060d */
[----:B---3--:R-:W-:-:S05]  /*27e0*/  LOP3.LUT R5, R91, 0xffffe000, RZ, 0xc0, !PT ;  /* 0xffffe0005b057812 */ /* 0x008fca00078ec0ff */
[----:B------:R-:W-:-:S04]  /*27f0*/  FMUL R5, R5, R90 ;  /* 0x0000005a05057220 */ /* 0x000fc80000400000 */
[----:B------:R-:W-:Y:S01]  /*2800*/  FFMA R117, R58, R88, R5 ;  /* 0x000000583a757223 */ /* 0x000fe20000000005 */
[----:B------:R-:W-:-:S04]  /*2810*/  IMAD.IADD R5, R111, 0x1, R57 ;  /* 0x000000016f057824 */ /* 0x000fc800078e0239 */
[----:B------:R-:W-:Y:S02]  /*2820*/  F2FP.TF32.F32.PACK_B R117, R117 ;  /* 0x00000075ff75723e */ /* 0x000fe400024050ff */
[----:B------:R-:W-:-:S03]  /*2830*/  LEA.HI.X R15, R56, R93, R5, 0x2, P3 ;  /* 0x0000005d380f7211 */ /* 0x000fc600018f1405 */
[----:B------:R0:W-:Y:S01]  /*2840*/  @P0 STG.E desc[UR36][R20.64], R117 ;  /* 0x0000007514000986 */ /* 0x0001e2000c101924 */
[----:B------:R-:W-:Y:S05]  /*2850*/  @!P1 BRA `(.L_x_39) ;  /* 0x0000000000049947 */ /* 0x000fea0003800000 */
[----:B------:R2:W5:Y:S02]  /*2860*/  LDG.E.LTC128B R91, desc[UR36][R14.64+0x4] ;  /* 0x000004240e5b7981 */ /* 0x000564000c1e1920 */
.L_x_39:
[----:B------:R-:W-:Y:S05]  /*2870*/  BSYNC B1 ;  /* 0x0000000000017941 */ /* 0x000fea0003800000 */
.L_x_38:
[----:B-----5:R-:W-:Y:S01]  /*2880*/  LOP3.LUT R5, R91, 0xffffe000, RZ, 0xc0, !PT ;  /* 0xffffe0005b057812 */ /* 0x020fe200078ec0ff */
[----:B------:R-:W-:Y:S01]  /*2890*/  BSSY B1, `(.L_x_40) ;  /* 0x000000c000017945 */ /* 0x000fe20003800000 */
[----:B------:R-:W-:-:S03]  /*28a0*/  ISETP.GT.AND P4, PT, R4, 0x8, PT ;  /* 0x000000080400780c */ /* 0x000fc60003f84270 */
[----:B------:R-:W-:Y:S01]  /*28b0*/  FMUL R56, R5, R90 ;  /* 0x0000005a05387220 */ /* 0x000fe20000400000 */
[----:B------:R-:W-:Y:S01]  /*28c0*/  ISETP.GT.AND P0, PT, R3, RZ, P4 ;  /* 0x000000ff0300720c */ /* 0x000fe20002704270 */
[----:B------:R-:W-:Y:S01]  /*28d0*/  IMAD.SHL.U32 R5, R10, 0x200, RZ ;  /* 0x000002000a057824 */ /* 0x000fe200078e00ff */
[----:B------:R-:W-:Y:S01]  /*28e0*/  P2R R108, PR, RZ, 0x10 ;  /* 0x00000010ff6c7803 */ /* 0x000fe20000000000 */
[----:B------:R-:W-:Y:S01]  /*28f0*/  FFMA R59, R59, R88, R56 ;  /* 0x000000583b3b7223 */ /* 0x000fe20000000038 */
[----:B------:R-:W-:-:S04]  /*2900*/  IMAD.MOV.U32 R56, RZ, RZ, R91 ;  /* 0x000000ffff387224 */ /* 0x000fc800078e005b */
[----:B------:R-:W-:-:S05]  /*2910*/  F2FP.TF32.F32.PACK_B R59, R59 ;  /* 0x0000003bff3b723e */ /* 0x000fca00024050ff */
[----:B------:R3:W-:Y:S01]  /*2920*/  @P1 STG.E desc[UR36][R20.64+0x4], R59 ;  /* 0x0000043b14001986 */ /* 0x0007e2000c101924 */
[----:B------:R-:W-:Y:S05]  /*2930*/  @!P0 BRA `(.L_x_41) ;  /* 0x0000000000048947 */ /* 0x000fea0003800000 */
[----:B------:R4:W5:Y:S02]  /*2940*/  LDG.E.LTC128B R56, desc[UR36][R6.64+0x20] ;  /* 0x0000202406387981 */ /* 0x000964000c1e1920 */
.L_x_41:
[----:B------:R-:W-:Y:S05]  /*2950*/  BSYNC B1 ;  /* 0x0000000000017941 */ /* 0x000fea0003800000 */
.L_x_40:
[----:B-----5:R-:W-:Y:S01]  /*2960*/  LOP3.LUT R57, R56, 0xffffe000, RZ, 0xc0, !PT ;  /* 0xffffe00038397812 */ /* 0x020fe200078ec0ff */
[----:B------:R-:W-:Y:S01]  /*2970*/  BSSY B1, `(.L_x_42) ;  /* 0x000000d000017945 */ /* 0x000fe20003800000 */
[----:B------:R-:W-:Y:S02]  /*2980*/  SHF.L.U64.HI R91, R10, 0x9, R11 ;  /* 0x000000090a5b7819 */ /* 0x000fe4000001020b */
[----:B------:R-:W-:Y:S01]  /*2990*/  IADD3 R10, P1, P2, R5, R12, R95 ;  /* 0x0000000c050a7210 */ /* 0x000fe20007a3e05f */
[----:B------:R-:W-:Y:S01]  /*29a0*/  FMUL R57, R57, R90 ;  /* 0x0000005a39397220 */ /* 0x000fe20000400000 */
[----:B------:R-:W-:Y:S02]  /*29b0*/  ISETP.GT.AND P3, PT, R4, 0x9, PT ;  /* 0x000000090400780c */ /* 0x000fe40003f64270 */
[----:B------:R-:W-:Y:S01]  /*29c0*/  IADD3.X R11, R91, R13, R109, P1, P2 ;  /* 0x0000000d5b0b7210 */ /* 0x000fe20000fe446d */
[----:B------:R-:W-:Y:S01]  /*29d0*/  FFMA R57, R60, R88, R57 ;  /* 0x000000583c397223 */ /* 0x000fe20000000039 */
[----:B------:R-:W-:-:S02]  /*29e0*/  ISETP.GT.AND P1, PT, R3, RZ, P3 ;  /* 0x000000ff0300720c */ /* 0x000fc40001f24270 */
[----:B------:R-:W-:Y:S02]  /*29f0*/  P2R R109, PR, RZ, 0x8 ;  /* 0x00000008ff6d7803 */ /* 0x000fe40000000000 */
[----:B------:R-:W-:-:S05]  /*2a00*/  F2FP.TF32.F32.PACK_B R57, R57 ;  /* 0x00000039ff39723e */ /* 0x000fca00024050ff */
[----:B------:R0:W-:Y:S04]  /*2a10*/  @P0 STG.E desc[UR36][R12.64+0x20], R57 ;  /* 0x000020390c000986 */ /* 0x0001e8000c101924 */
[----:B------:R-:W-:Y:S05]  /*2a20*/  @!P1 BRA `(.L_x_43) ;  /* 0x0000000000049947 */ /* 0x000fea0003800000 */
[----:B------:R0:W5:Y:S02]  /*2a30*/  LDG.E.LTC128B R56, desc[UR36][R6.64+0x24] ;  /* 0x0000242406387981 */ /* 0x000164000c1e1920 */
.L_x_43:
[----:B------:R-:W-:Y:S05]  /*2a40*/  BSYNC B1 ;  /* 0x0000000000017941 */ /* 0x000fea0003800000 */
.L_x_42:
[----:B0----5:R-:W-:Y:S01]  /*2a50*/  LOP3.LUT R57, R56, 0xffffe000, RZ, 0xc0, !PT ;  /* 0xffffe00038397812 */ /* 0x021fe200078ec0ff */
[----:B------:R-:W-:Y:S01]  /*2a60*/  BSSY B1, `(.L_x_44) ;  /* 0x0000008000017945 */ /* 0x000fe20003800000 */
[----:B------:R-:W-:-:S03]  /*2a70*/  ISETP.GT.AND P0, PT, R3, 0x8, P4 ;  /* 0x000000080300780c */ /* 0x000fc60002704270 */
[----:B------:R-:W-:-:S04]  /*2a80*/  FMUL R58, R57, R90 ;  /* 0x0000005a393a7220 */ /* 0x000fc80000400000 */
[----:B------:R-:W-:-:S05]  /*2a90*/  FFMA R61, R61, R88, R58 ;  /* 0x000000583d3d7223 */ /* 0x000fca000000003a */
[----:B------:R-:W-:-:S05]  /*2aa0*/  F2FP.TF32.F32.PACK_B R61, R61 ;  /* 0x0000003dff3d723e */ /* 0x000fca00024050ff */
[----:B------:R0:W-:Y:S01]  /*2ab0*/  @P1 STG.E desc[UR36][R12.64+0x24], R61 ;  /* 0x0000243d0c001986 */ /* 0x0001e2000c101924 */
[----:B------:R-:W-:Y:S05]  /*2ac0*/  @!P0 BRA `(.L_x_45) ;  /* 0x0000000000048947 */ /* 0x000fea0003800000 */
[----:B------:R0:W5:Y:S02]  /*2ad0*/  LDG.E.LTC128B R56, desc[UR36][R14.64+0x20] ;  /* 0x000020240e387981 */ /* 0x000164000c1e1920 */
.L_x_45:
[----:B------:R-:W-:Y:S05]  /*2ae0*/  BSYNC B1 ;  /* 0x0000000000017941 */ /* 0x000fea0003800000 */
.L_x_44:
[----:B-----5:R-:W-:Y:S01]  /*2af0*/  LOP3.LUT R57, R56, 0xffffe000, RZ, 0xc0, !PT ;  /* 0xffffe00038397812 */ /* 0x020fe200078ec0ff */
        /* <DEDUP_REMOVED lines=8> */
.L_x_47:
[----:B------:R-:W-:Y:S05]  /*2b80*/  BSYNC B1 ;  /* 0x0000000000017941 */ /* 0x000fea0003800000 */
.L_x_46:
[----:B0----5:R-:W-:Y:S01]  /*2b90*/  LOP3.LUT R57, R56, 0xffffe000, RZ, 0xc0, !PT ;  /* 0xffffe00038397812 */ /* 0x021fe200078ec0ff */
[----:B------:R-:W-:Y:S01]  /*2ba0*/  BSSY B1, `(.L_x_48) ;  /* 0x000000d000017945 */ /* 0x000fe20003800000 */
[----:B------:R-:W-:Y:S01]  /*2bb0*/  IADD3 R113, P0, R113, 0x80, RZ ;  /* 0x0000008071717810 */ /* 0x000fe20007f1e0ff */
[----:B------:R-:W-:Y:S01]  /*2bc0*/  IMAD.MOV.U32 R62, RZ, RZ, R56 ;  /* 0x000000ffff3e7224 */ /* 0x000fe200078e0038 */
[----:B------:R-:W-:Y:S01]  /*2bd0*/  ISETP.GT.AND P2, PT, R4, 0x10, PT ;  /* 0x000000100400780c */ /* 0x000fe20003f44270 */
[----:B------:R-:W-:Y:S02]  /*2be0*/  FMUL R58, R57, R90 ;  /* 0x0000005a393a7220 */ /* 0x000fe40000400000 */
[----:B------:R-:W-:Y:S01]  /*2bf0*/  IMAD.X R103, RZ, RZ, R103, P0 ;  /* 0x000000ffff677224 */ /* 0x000fe200000e0667 */
[----:B------:R-:W-:Y:S01]  /*2c00*/  ISETP.GT.AND P0, PT, R3, RZ, P2 ;  /* 0x000000ff0300720c */ /* 0x000fe20001704270 */
[----:B------:R-:W-:Y:S01]  /*2c10*/  FFMA R63, R63, R88, R58 ;  /* 0x000000583f3f7223 */ /* 0x000fe2000000003a */
[----:B------:R-:W-:-:S04]  /*2c20*/  P2R R102, PR, RZ, 0x4 ;  /* 0x00000004ff667803 */ /* 0x000fc80000000000 */
[----:B------:R-:W-:-:S05]  /*2c30*/  F2FP.TF32.F32.PACK_B R63, R63 ;  /* 0x0000003fff3f723e */ /* 0x000fca00024050ff */
[----:B------:R0:W-:Y:S02]  /*2c40*/  @P1 STG.E desc[UR36][R20.64+0x24], R63 ;  /* 0x0000243f14001986 */ /* 0x0001e4000c101924 */
[----:B------:R-:W-:Y:S05]  /*2c50*/  @!P0 BRA `(.L_x_49) ;  /* 0x0000000000048947 */ /* 0x000fea0003800000 */
[----:B------:R0:W5:Y:S02]  /*2c60*/  LDG.E.LTC128B R62, desc[UR36][R6.64+0x40] ;  /* 0x00004024063e7981 */ /* 0x000164000c1e1920 */
.L_x_49:
[----:B------:R-:W-:Y:S05]  /*2c70*/  BSYNC B1 ;  /* 0x0000000000017941 */ /* 0x000fea0003800000 */
.L_x_48:
[----:B-----5:R-:W-:Y:S01]  /*2c80*/  LOP3.LUT R57, R62, 0xffffe000, RZ, 0xc0, !PT ;  /* 0xffffe0003e397812 */ /* 0x020fe200078ec0ff */
[-C--:B------:R-:W-:Y:S01]  /*2c90*/  IMAD R56, R103, R100.reuse, RZ ;  /* 0x0000006467387224 */ /* 0x080fe200078e02ff */
[----:B------:R-:W-:Y:S01]  /*2ca0*/  ISETP.GT.AND P1, PT, R4, 0x11, PT ;  /* 0x000000110400780c */ /* 0x000fe20003f24270 */
[----:B---3--:R-:W-:Y:S01]  /*2cb0*/  IMAD.WIDE.U32 R58, R113, R100, R8 ;  /* 0x00000064713a7225 */ /* 0x008fe200078e0008 */
[----:B------:R-:W-:Y:S03]  /*2cc0*/  BSSY B1, `(.L_x_50) ;  /* 0x000001f000017945 */ /* 0x000fe60003800000 */
[----:B------:R-:W-:Y:S01]  /*2cd0*/  FMUL R57, R57, R90 ;  /* 0x0000005a39397220 */ /* 0x000fe20000400000 */
[----:B0-----:R-:W-:-:S03]  /*2ce0*/  IMAD R63, R113, R101, R56 ;  /* 0x00000065713f7224 */ /* 0x001fc600078e0238 */
[----:B------:R-:W-:Y:S01]  /*2cf0*/  FFMA R95, R64, R88, R57 ;  /* 0x00000058405f7223 */ /* 0x000fe20000000039 */
[----:B------:R-:W-:-:S04]  /*2d00*/  IMAD.WIDE.U32 R56, R113, R100, R96 ;  /* 0x0000006471387225 */ /* 0x000fc800078e0060 */
[----:B------:R-:W-:Y:S01]  /*2d10*/  F2FP.TF32.F32.PACK_B R95, R95 ;  /* 0x0000005fff5f723e */ /* 0x000fe200024050ff */
[----:B------:R-:W-:Y:S02]  /*2d20*/  IMAD.IADD R59, R63, 0x1, R59 ;  /* 0x000000013f3b7824 */ /* 0x000fe400078e023b */
[----:B------:R-:W-:Y:S02]  /*2d30*/  IMAD.IADD R57, R57, 0x1, R63 ;  /* 0x0000000139397824 */ /* 0x000fe400078e023f */
[----:B------:R0:W-:Y:S01]  /*2d40*/  @P0 STG.E desc[UR36][R12.64+0x40], R95 ;  /* 0x0000405f0c000986 */ /* 0x0001e2000c101924 */
[----:B------:R-:W-:Y:S01]  /*2d50*/  IMAD.WIDE.U32 R60, R89, R94, R58 ;  /* 0x0000005e593c7225 */ /* 0x000fe200078e003a */
[----:B------:R-:W-:-:S03]  /*2d60*/  LEA R58, P0, R56, R92, 0x2 ;  /* 0x0000005c383a7211 */ /* 0x000fc600078010ff */
[----:B------:R-:W-:Y:S01]  /*2d70*/  IMAD.WIDE.U32 R100, R113, R100, R104 ;  /* 0x0000006471647225 */ /* 0x000fe200078e0068 */
[----:B------:R-:W-:Y:S02]  /*2d80*/  LEA.HI.X R59, R56, R93, R57, 0x2, P0 ;  /* 0x0000005d383b7211 */ /* 0x000fe400000f1439 */
[----:B------:R-:W-:Y:S01]  /*2d90*/  LEA R56, P0, R60, R92, 0x2 ;  /* 0x0000005c3c387211 */ /* 0x000fe200078010ff */
[----:B------:R-:W-:Y:S02]  /*2da0*/  IMAD.IADD R57, R111, 0x1, R61 ;  /* 0x000000016f397824 */ /* 0x000fe400078e023d */
[----:B------:R-:W-:-:S03]  /*2db0*/  IMAD.IADD R63, R63, 0x1, R101 ;  /* 0x000000013f3f7824 */ /* 0x000fc600078e0265 */
[----:B------:R-:W-:Y:S02]  /*2dc0*/  LEA.HI.X R57, R60, R93, R57, 0x2, P0 ;  /* 0x0000005d3c397211 */ /* 0x000fe400000f1439 */
[----:B------:R-:W-:-:S05]  /*2dd0*/  IADD3 R98, P0, R98, R100, RZ ;  /* 0x0000006462627210 */ /* 0x000fca0007f1e0ff */
[----:B------:R-:W-:Y:S01]  /*2de0*/  IMAD.X R96, R63, 0x1, R97, P0 ;  /* 0x000000013f607824 */ /* 0x000fe200000e0661 */
[----:B------:R-:W-:-:S05]  /*2df0*/  IADD3 R8, P0, R8, R100, RZ ;  /* 0x0000006408087210 */ /* 0x000fca0007f1e0ff */
[----:B------:R-:W-:Y:S01]  /*2e00*/  IMAD.X R9, R9, 0x1, R63, P0 ;  /* 0x0000000109097824 */ /* 0x000fe200000e063f */
[----:B------:R-:W-:Y:S01]  /*2e10*/  LEA R60, P0, R98, R92, 0x2 ;  /* 0x0000005c623c7211 */ /* 0x000fe200078010ff */
[----:B0-----:R-:W-:-:S03]  /*2e20*/  IMAD.WIDE.U32 R94, R89, R94, R8 ;  /* 0x0000005e595e7225 */ /* 0x001fc600078e0008 */
[-C--:B------:R-:W-:Y:S01]  /*2e30*/  LEA.HI.X R61, R98, R93.reuse, R96, 0x2, P0 ;  /* 0x0000005d623d7211 */ /* 0x080fe200000f1460 */
[----:B------:R-:W-:Y:S01]  /*2e40*/  IMAD.IADD R9, R111, 0x1, R95 ;  /* 0x000000016f097824 */ /* 0x000fe200078e025f */
[C---:B------:R-:W-:Y:S02]  /*2e50*/  LEA R8, P0, R94.reuse, R92, 0x2 ;  /* 0x0000005c5e087211 */ /* 0x040fe400078010ff */
[----:B------:R-:W-:Y:S02]  /*2e60*/  P2R R92, PR, RZ, 0x2 ;  /* 0x00000002ff5c7803 */ /* 0x000fe40000000000 */
[----:B------:R-:W-:Y:S02]  /*2e70*/  LEA.HI.X R9, R94, R93, R9, 0x2, P0 ;  /* 0x0000005d5e097211 */ /* 0x000fe400000f1409 */
[----:B------:R-:W-:-:S13]  /*2e80*/  ISETP.GT.AND P0, PT, R3, RZ, P1 ;  /* 0x000000ff0300720c */ /* 0x000fda0000f04270 */
[----:B------:R-:W-:Y:S05]  /*2e90*/  @!P0 BRA `(.L_x_51) ;  /* 0x0000000000048947 */ /* 0x000fea0003800000 */
[----:B------:R0:W5:Y:S02]  /*2ea0*/  LDG.E.LTC128B R62, desc[UR36][R6.64+0x44] ;  /* 0x00004424063e7981 */ /* 0x000164000c1e1920 */
.L_x_51:
[----:B------:R-:W-:Y:S05]  /*2eb0*/  BSYNC B1 ;  /* 0x0000000000017941 */ /* 0x000fea0003800000 */
.L_x_50:
[----:B-----5:R-:W-:Y:S01]  /*2ec0*/  LOP3.LUT R63, R62, 0xffffe000, RZ, 0xc0, !PT ;  /* 0xffffe0003e3f7812 */ /* 0x020fe200078ec0ff */
[----:B------:R-:W-:Y:S04]  /*2ed0*/  BSSY B1, `(.L_x_52) ;  /* 0x0000008000017945 */ /* 0x000fe80003800000 */
[----:B------:R-:W-:-:S04]  /*2ee0*/  FMUL R64, R63, R90 ;  /* 0x0000005a3f407220 */ /* 0x000fc80000400000 */
[----:B------:R-:W-:-:S05]  /*2ef0*/  FFMA R65, R65, R88, R64 ;  /* 0x0000005841417223 */ /* 0x000fca0000000040 */
[----:B------:R-:W-:-:S05]  /*2f00*/  F2FP.TF32.F32.PACK_B R65, R65 ;  /* 0x00000041ff41723e */ /* 0x000fca00024050ff */
[----:B------:R3:W-:Y:S01]  /*2f10*/  @P0 STG.E desc[UR36][R12.64+0x44], R65 ;  /* 0x000044410c000986 */ /* 0x0007e2000c101924 */
[----:B------:R-:W-:-:S13]  /*2f20*/  ISETP.GT.AND P0, PT, R3, 0x8, P2 ;  /* 0x000000080300780c */ /* 0x000fda0001704270 */
[----:B---3--:R-:W-:Y:S05]  /*2f30*/  @!P0 BRA `(.L_x_53) ;  /* 0x0000000000048947 */ /* 0x008fea0003800000 */
[----:B------:R3:W5:Y:S02]  /*2f40*/  LDG.E.LTC128B R62, desc[UR36][R14.64+0x40] ;  /* 0x000040240e3e7981 */ /* 0x000764000c1e1920 */
.L_x_53:
[----:B------:R-:W-:Y:S05]  /*2f50*/  BSYNC B1 ;  /* 0x0000000000017941 */ /* 0x000fea0003800000 */
.L_x_52:
[----:B-----5:R-:W-:Y:S01]  /*2f60*/  LOP3.LUT R63, R62, 0xffffe000, RZ, 0xc0, !PT ;  /* 0xffffe0003e3f7812 */ /* 0x020fe200078ec0ff */
[----:B------:R-:W-:Y:S04]  /*2f70*/  BSSY B1, `(.L_x_54) ;  /* 0x0000008000017945 */ /* 0x000fe80003800000 */
[----:B------:R-:W-:-:S04]  /*2f80*/  FMUL R63, R63, R90 ;  /* 0x0000005a3f3f7220 */ /* 0x000fc80000400000 */
[----:B------:R-:W-:-:S05]  /*2f90*/  FFMA R63, R66, R88, R63 ;  /* 0x00000058423f7223 */ /* 0x000fca000000003f */
[----:B------:R-:W-:-:S05]  /*2fa0*/  F2FP.TF32.F32.PACK_B R63, R63 ;  /* 0x0000003fff3f723e */ /* 0x000fca00024050ff */
[----:B------:R0:W-:Y:S01]  /*2fb0*/  @P0 STG.E desc[UR36][R20.64+0x40], R63 ;  /* 0x0000403f14000986 */ /* 0x0001e2000c101924 */
[----:B------:R-:W-:-:S13]  /*2fc0*/  ISETP.GT.AND P0, PT, R3, 0x8, P1 ;  /* 0x000000080300780c */ /* 0x000fda0000f04270 */
[----:B0-----:R-:W-:Y:S05]  /*2fd0*/  @!P0 BRA `(.L_x_55) ;  /* 0x0000000000048947 */ /* 0x001fea0003800000 */
[----:B------:R0:W5:Y:S02]  /*2fe0*/  LDG.E.LTC128B R62, desc[UR36][R14.64+0x44] ;  /* 0x000044240e3e7981 */ /* 0x000164000c1e1920 */
.L_x_55:
[----:B------:R-:W-:Y:S05]  /*2ff0*/  BSYNC B1 ;  /* 0x0000000000017941 */ /* 0x000fea0003800000 */
.L_x_54:
[----:B-----5:R-:W-:Y:S01]  /*3000*/  LOP3.LUT R63, R62, 0xffffe000, RZ, 0xc0, !PT ;  /* 0xffffe0003e3f7812 */ /* 0x020fe200078ec0ff */
[----:B------:R-:W-:Y:S01]  /*3010*/  BSSY B1, `(.L_x_56) ;  /* 0x000000a000017945 */ /* 0x000fe20003800000 */
[----:B------:R-:W-:-:S03]  /*3020*/  ISETP.GT.AND P2, PT, R4, 0x18, PT ;  /* 0x000000180400780c */ /* 0x000fc60003f44270 */
[----:B------:R-:W-:Y:S01]  /*3030*/  FMUL R64, R63, R90 ;  /* 0x0000005a3f407220 */ /* 0x000fe20000400000 */
[----:B------:R-:W-:-:S03]  /*3040*/  P2R R89, PR, RZ, 0x4 ;  /* 0x00000004ff597803 */ /* 0x000fc60000000000 */
[----:B------:R-:W-:-:S05]  /*3050*/  FFMA R67, R67, R88, R64 ;  /* 0x0000005843437223 */ /* 0x000fca0000000040 */
[----:B------:R-:W-:-:S05]  /*3060*/  F2FP.TF32.F32.PACK_B R67, R67 ;  /* 0x00000043ff43723e */ /* 0x000fca00024050ff */
[----:B------:R0:W-:Y:S01]  /*3070*/  @P0 STG.E desc[UR36][R20.64+0x44], R67 ;  /* 0x0000444314000986 */ /* 0x0001e2000c101924 */
[----:B------:R-:W-:-:S13]  /*3080*/  ISETP.GT.AND P0, PT, R3, RZ, P2 ;  /* 0x000000ff0300720c */ /* 0x000fda0001704270 */
[----:B0-----:R-:W-:Y:S05]  /*3090*/  @!P0 BRA `(.L_x_57) ;  /* 0x0000000000048947 */ /* 0x001fea0003800000 */
[----:B------:R0:W5:Y:S02]  /*30a0*/  LDG.E.LTC128B R62, desc[UR36][R6.64+0x60] ;  /* 0x00006024063e7981 */ /* 0x000164000c1e1920 */
.L_x_57:
[----:B------:R-:W-:Y:S05]  /*30b0*/  BSYNC B1 ;  /* 0x0000000000017941 */ /* 0x000fea0003800000 */
.L_x_56:
        /* <DEDUP_REMOVED lines=11> */
.L_x_59:
[----:B------:R-:W-:Y:S05]  /*3170*/  BSYNC B1 ;  /* 0x0000000000017941 */ /* 0x000fea0003800000 */
.L_x_58:
        /* <DEDUP_REMOVED lines=9> */
.L_x_61:
[----:B------:R-:W-:Y:S05]  /*3210*/  BSYNC B1 ;  /* 0x0000000000017941 */ /* 0x000fea0003800000 */
.L_x_60:
        /* <DEDUP_REMOVED lines=9> */
.L_x_63:
[----:B------:R-:W-:Y:S05]  /*32b0*/  BSYNC B1 ;  /* 0x0000000000017941 */ /* 0x000fea0003800000 */
.L_x_62:
        /* <DEDUP_REMOVED lines=11> */
.L_x_65:
[----:B------:R-:W-:Y:S05]  /*3370*/  BSYNC B1 ;  /* 0x0000000000017941 */ /* 0x000fea0003800000 */
.L_x_64:
        /* <DEDUP_REMOVED lines=11> */
.L_x_67:
[----:B------:R-:W-:Y:S05]  /*3430*/  BSYNC B1 ;  /* 0x0000000000017941 */ /* 0x000fea0003800000 */
.L_x_66:
        /* <DEDUP_REMOVED lines=9> */
.L_x_69:
[----:B------:R-:W-:Y:S05]  /*34d0*/  BSYNC B1 ;  /* 0x0000000000017941 */ /* 0x000fea0003800000 */
.L_x_68:
        /* <DEDUP_REMOVED lines=9> */
.L_x_71:
[----:B------:R-:W-:Y:S05]  /*3570*/  BSYNC B1 ;  /* 0x0000000000017941 */ /* 0x000fea0003800000 */
.L_x_70:
        /* <DEDUP_REMOVED lines=11> */
.L_x_73:
[----:B------:R-:W-:Y:S05]  /*3630*/  BSYNC B1 ;  /* 0x0000000000017941 */ /* 0x000fea0003800000 */
.L_x_72:
[----:B-----5:R-:W-:Y:S01]  /*3640*/  LOP3.LUT R63, R62, 0xffffe000, RZ, 0xc0, !PT ;  /* 0xffffe0003e3f7812 */ /* 0x020fe200078ec0ff */
[----:B------:R-:W-:Y:S01]  /*3650*/  BSSY B1, `(.L_x_74) ;  /* 0x000000a000017945 */ /* 0x000fe20003800000 */
[----:B------:R-:W-:-:S03]  /*3660*/  ISETP.GT.AND P5, PT, R4, 0x29, PT ;  /* 0x000000290400780c */ /* 0x000fc60003fa4270 */
[----:B------:R-:W-:-:S04]  /*3670*/  FMUL R63, R63, R90 ;  /* 0x0000005a3f3f7220 */ /* 0x000fc80000400000 */
[----:B------:R-:W-:-:S05]  /*3680*/  FFMA R63, R76, R88, R63 ;  /* 0x000000584c3f7223 */ /* 0x000fca000000003f */
[----:B------:R-:W-:-:S05]  /*3690*/  F2FP.TF32.F32.PACK_B R63, R63 ;  /* 0x0000003fff3f723e */ /* 0x000fca00024050ff */
[----:B------:R1:W-:Y:S01]  /*36a0*/  @P0 STG.E desc[UR36][R12.64+0xa0], R63 ;  /* 0x0000a03f0c000986 */ /* 0x0003e2000c101924 */
[----:B------:R-:W-:Y:S02]  /*36b0*/  ISETP.GT.AND P0, PT, R3, RZ, P5 ;  /* 0x000000ff0300720c */ /* 0x000fe40002f04270 */
[----:B-1----:R-:W-:-:S11]  /*36c0*/  P2R R63, PR, RZ, 0x20 ;  /* 0x00000020ff3f7803 */ /* 0x002fd60000000000 */
[----:B------:R-:W-:Y:S05]  /*36d0*/  @!P0 BRA `(.L_x_75) ;  /* 0x0000000000048947 */ /* 0x000fea0003800000 */
[----:B------:R1:W5:Y:S02]  /*36e0*/  LDG.E.LTC128B R62, desc[UR36][R6.64+0xa4] ;  /* 0x0000a424063e7981 */ /* 0x000364000c1e1920 */
.L_x_75:
[----:B------:R-:W-:Y:S05]  /*36f0*/  BSYNC B1 ;  /* 0x0000000000017941 */ /* 0x000fea0003800000 */
.L_x_74:
        /* <DEDUP_REMOVED lines=9> */
.L_x_77:
[----:B------:R-:W-:Y:S05]  /*3790*/  BSYNC B1 ;  /* 0x0000000000017941 */ /* 0x000fea0003800000 */
.L_x_76:
        /* <DEDUP_REMOVED lines=9> */
.L_x_79:
[----:B------:R-:W-:Y:S05]  /*3830*/  BSYNC B1 ;  /* 0x0000000000017941 */ /* 0x000fea0003800000 */
.L_x_78:
[----:B-----5:R-:W-:Y:S01]  /*3840*/  LOP3.LUT R63, R62, 0xffffe000, RZ, 0xc0, !PT ;  /* 0xffffe0003e3f7812 */ /* 0x020fe200078ec0ff */
[----:B------:R-:W-:Y:S01]  /*3850*/  BSSY B1, `(.L_x_80) ;  /* 0x0000009000017945 */ /* 0x000fe20003800000 */
[----:B------:R-:W-:-:S03]  /*3860*/  ISETP.GT.AND P3, PT, R4, 0x30, PT ;  /* 0x000000300400780c */ /* 0x000fc60003f64270 */
[----:B------:R-:W-:-:S04]  /*3870*/  FMUL R64, R63, R90 ;  /* 0x0000005a3f407220 */ /* 0x000fc80000400000 */
[----:B------:R-:W-:-:S05]  /*3880*/  FFMA R79, R79, R88, R64 ;  /* 0x000000584f4f7223 */ /* 0x000fca0000000040 */
[----:B------:R-:W-:-:S05]  /*3890*/  F2FP.TF32.F32.PACK_B R79, R79 ;  /* 0x0000004fff4f723e */ /* 0x000fca00024050ff */
[----:B------:R0:W-:Y:S01]  /*38a0*/  @P0 STG.E desc[UR36][R20.64+0xa4], R79 ;  /* 0x0000a44f14000986 */ /* 0x0001e2000c101924 */
[----:B------:R-:W-:-:S13]  /*38b0*/  ISETP.GT.AND P0, PT, R3, RZ, P3 ;  /* 0x000000ff0300720c */ /* 0x000fda0001f04270 */
[----:B0-----:R-:W-:Y:S05]  /*38c0*/  @!P0 BRA `(.L_x_81) ;  /* 0x0000000000048947 */ /* 0x001fea0003800000 */
[----:B------:R0:W5:Y:S02]  /*38d0*/  LDG.E.LTC128B R62, desc[UR36][R6.64+0xc0] ;  /* 0x0000c024063e7981 */ /* 0x000164000c1e1920 */
.L_x_81:
[----:B------:R-:W-:Y:S05]  /*38e0*/  BSYNC B1 ;  /* 0x0000000000017941 */ /* 0x000fea0003800000 */
.L_x_80:
        /* <DEDUP_REMOVED lines=10> */
.L_x_83:
[----:B------:R-:W-:Y:S05]  /*3990*/  BSYNC B1 ;  /* 0x0000000000017941 */ /* 0x000fea0003800000 */
.L_x_82:
        /* <DEDUP_REMOVED lines=9> */
.L_x_85:
[----:B------:R-:W-:Y:S05]  /*3a30*/  BSYNC B1 ;  /* 0x0000000000017941 */ /* 0x000fea0003800000 */
.L_x_84:
        /* <DEDUP_REMOVED lines=9> */
.L_x_87:
[----:B------:R-:W-:Y:S05]  /*3ad0*/  BSYNC B1 ;  /* 0x0000000000017941 */ /* 0x000fea0003800000 */
.L_x_86:
[----:B-----5:R-:W-:Y:S01]  /*3ae0*/  LOP3.LUT R63, R62, 0xffffe000, RZ, 0xc0, !PT ;  /* 0xffffe0003e3f7812 */ /* 0x020fe200078ec0ff */
[----:B------:R-:W-:Y:S01]  /*3af0*/  BSSY B1, `(.L_x_88) ;  /* 0x000000a000017945 */ /* 0x000fe20003800000 */
[----:B------:R-:W-:Y:S01]  /*3b00*/  ISETP.GT.AND P1, PT, R4, 0x38, PT ;  /* 0x000000380400780c */ /* 0x000fe20003f24270 */
[----:B------:R-:W-:Y:S02]  /*3b10*/  IMAD.MOV.U32 R68, RZ, RZ, R62 ;  /* 0x000000ffff447224 */ /* 0x000fe400078e003e */
[----:B------:R-:W-:-:S04]  /*3b20*/  FMUL R64, R63, R90 ;  /* 0x0000005a3f407220 */ /* 0x000fc80000400000 */
[----:B------:R-:W-:-:S05]  /*3b30*/  FFMA R83, R83, R88, R64 ;  /* 0x0000005853537223 */ /* 0x000fca0000000040 */
[----:B------:R-:W-:-:S05]  /*3b40*/  F2FP.TF32.F32.PACK_B R83, R83 ;  /* 0x00000053ff53723e */ /* 0x000fca00024050ff */
[----:B------:R0:W-:Y:S01]  /*3b50*/  @P0 STG.E desc[UR36][R20.64+0xc4], R83 ;  /* 0x0000c45314000986 */ /* 0x0001e2000c101924 */
[----:B------:R-:W-:-:S13]  /*3b60*/  ISETP.GT.AND P0, PT, R3, RZ, P1 ;  /* 0x000000ff0300720c */ /* 0x000fda0000f04270 */
[----:B0-----:R-:W-:Y:S05]  /*3b70*/  @!P0 BRA `(.L_x_89) ;  /* 0x0000000000048947 */ /* 0x001fea0003800000 */
[----:B------:R0:W5:Y:S02]  /*3b80*/  LDG.E.LTC128B R68, desc[UR36][R6.64+0xe0] ;  /* 0x0000e02406447981 */ /* 0x000164000c1e1920 */
.L_x_89:
[----:B------:R-:W-:Y:S05]  /*3b90*/  BSYNC B1 ;  /* 0x0000000000017941 */ /* 0x000fea0003800000 */
.L_x_88:
[----:B-----5:R-:W-:Y:S01]  /*3ba0*/  LOP3.LUT R63, R68, 0xffffe000, RZ, 0xc0, !PT ;  /* 0xffffe000443f7812 */ /* 0x020fe200078ec0ff */
[----:B------:R-:W-:Y:S04]  /*3bb0*/  BSSY B1, `(.L_x_90) ;  /* 0x000000f000017945 */ /* 0x000fe80003800000 */
[----:B------:R-:W-:-:S04]  /*3bc0*/  FMUL R63, R63, R90 ;  /* 0x0000005a3f3f7220 */ /* 0x000fc80000400000 */
[----:B------:R-:W-:-:S05]  /*3bd0*/  FFMA R73, R84, R88, R63 ;  /* 0x0000005854497223 */ /* 0x000fca000000003f */
[----:B------:R-:W-:-:S05]  /*3be0*/  F2FP.TF32.F32.PACK_B R73, R73 ;  /* 0x00000049ff49723e */ /* 0x000fca00024050ff */
[----:B------:R0:W-:Y:S01]  /*3bf0*/  @P0 STG.E desc[UR36][R12.64+0xe0], R73 ;  /* 0x0000e0490c000986 */ /* 0x0001e2000c101924 */
[----:B------:R-:W-:-:S05]  /*3c00*/  IADD3 R64, P0, R5, R20, RZ ;  /* 0x0000001405407210 */ /* 0x000fca0007f1e0ff */
[----:B------:R-:W-:Y:S01]  /*3c10*/  IMAD.X R65, R91, 0x1, R21, P0 ;  /* 0x000000015b417824 */ /* 0x000fe200000e0615 */
[----:B------:R-:W-:-:S05]  /*3c20*/  IADD3 R66, P0, R5, R20, RZ ;  /* 0x0000001405427210 */ /* 0x000fca0007f1e0ff */
[----:B------:R-:W-:Y:S01]  /*3c30*/  IMAD.X R67, R91, 0x1, R21, P0 ;  /* 0x000000015b437824 */ /* 0x000fe200000e0615 */
[----:B------:R-:W-:-:S05]  /*3c40*/  IADD3 R62, P0, R5, R12, RZ ;  /* 0x0000000c053e7210 */ /* 0x000fca0007f1e0ff */
[----:B------:R-:W-:Y:S01]  /*3c50*/  IMAD.X R63, R91, 0x1, R13, P0 ;  /* 0x000000015b3f7824 */ /* 0x000fe200000e060d */
[----:B------:R-:W-:-:S04]  /*3c60*/  ISETP.GT.AND P0, PT, R4, 0x39, PT ;  /* 0x000000390400780c */ /* 0x000fc80003f04270 */
[----:B------:R-:W-:-:S13]  /*3c70*/  ISETP.GT.AND P4, PT, R3, RZ, P0 ;  /* 0x000000ff0300720c */ /* 0x000fda0000784270 */
[----:B0-----:R-:W-:Y:S05]  /*3c80*/  @!P4 BRA `(.L_x_91) ;  /* 0x000000000004c947 */ /* 0x001fea0003800000 */
[----:B------:R0:W5:Y:S02]  /*3c90*/  LDG.E.LTC128B R68, desc[UR36][R6.64+0xe4] ;  /* 0x0000e42406447981 */ /* 0x000164000c1e1920 */
.L_x_91:
[----:B------:R-:W-:Y:S05]  /*3ca0*/  BSYNC B1 ;  /* 0x0000000000017941 */ /* 0x000fea0003800000 */
.L_x_90:
        /* <DEDUP_REMOVED lines=9> */
.L_x_93:
[----:B------:R-:W-:Y:S05]  /*3d40*/  BSYNC B1 ;  /* 0x0000000000017941 */ /* 0x000fea0003800000 */
.L_x_92:
        /* <DEDUP_REMOVED lines=9> */
.L_x_95:
[----:B------:R-:W-:Y:S05]  /*3de0*/  BSYNC B1 ;  /* 0x0000000000017941 */ /* 0x000fea0003800000 */
.L_x_94:
[----:B-----5:R-:W-:-:S05]  /*3df0*/  LOP3.LUT R5, R68, 0xffffe000, RZ, 0xc0, !PT ;  /* 0xffffe00044057812 */ /* 0x020fca00078ec0ff */
[----:B------:R-:W-:-:S04]  /*3e00*/  FMUL R4, R5, R90 ;  /* 0x0000005a05047220 */ /* 0x000fc80000400000 */
[----:B------:R-:W-:-:S05]  /*3e10*/  FFMA R87, R87, R88, R4 ;  /* 0x0000005857577223 */ /* 0x000fca0000000004 */
[----:B------:R-:W-:-:S05]  /*3e20*/  F2FP.TF32.F32.PACK_B R87, R87 ;  /* 0x00000057ff57723e */ /* 0x000fca00024050ff */
[----:B------:R0:W-:Y:S01]  /*3e30*/  @P4 STG.E desc[UR36][R20.64+0xe4], R87 ;  /* 0x0000e45714004986 */ /* 0x0001e2000c101924 */
[----:B------:R-:W-:-:S13]  /*3e40*/  ISETP.GT.AND P4, PT, R3, 0x80, P6 ;  /* 0x000000800300780c */ /* 0x000fda0003784270 */
[----:B------:R-:W2:Y:S01]  /*3e50*/  @P4 LDG.E.LTC128B R68, desc[UR36][R58.64] ;  /* 0x000000243a444981 */ /* 0x000ea2000c1e1920 */
[----:B------:R-:W-:Y:S01]  /*3e60*/  BSSY B1, `(.L_x_96) ;  /* 0x000000a000017945 */ /* 0x000fe20003800000 */
[----:B--2---:R-:W-:-:S05]  /*3e70*/  LOP3.LUT R5, R68, 0xffffe000, RZ, 0xc0, !PT ;  /* 0xffffe00044057812 */ /* 0x004fca00078ec0ff */
[----:B------:R-:W-:-:S04]  /*3e80*/  FMUL R5, R5, R90 ;  /* 0x0000005a05057220 */ /* 0x000fc80000400000 */
[----:B------:R-:W-:-:S05]  /*3e90*/  FFMA R5, R24, R88, R5 ;  /* 0x0000005818057223 */ /* 0x000fca0000000005 */
[----:B------:R-:W-:-:S05]  /*3ea0*/  F2FP.TF32.F32.PACK_B R5, R5 ;  /* 0x00000005ff05723e */ /* 0x000fca00024050ff */
[----:B------:R0:W-:Y:S01]  /*3eb0*/  @P4 STG.E desc[UR36][R62.64], R5 ;  /* 0x000000053e004986 */ /* 0x0001e2000c101924 */
[----:B------:R-:W-:-:S04]  /*3ec0*/  ISETP.NE.AND P4, PT, R107, RZ, PT ;  /* 0x000000ff6b00720c */ /* 0x000fc80003f85270 */
[----:B------:R-:W-:-:S13]  /*3ed0*/  ISETP.GT.AND P4, PT, R3, 0x80, P4 ;  /* 0x000000800300780c */ /* 0x000fda0002784270 */
[----:B0-----:R-:W-:Y:S05]  /*3ee0*/  @!P4 BRA `(.L_x_97) ;  /* 0x000000000004c947 */ /* 0x001fea0003800000 */
[----:B------:R0:W5:Y:S02]  /*3ef0*/  LDG.E.LTC128B R68, desc[UR36][R56.64+0x4] ;  /* 0x0000042438447981 */ /* 0x000164000c1e1920 */
.L_x_97:
[----:B------:R-:W-:Y:S05]  /*3f00*/  BSYNC B1 ;  /* 0x0000000000017941 */ /* 0x000fea0003800000 */
.L_x_96:
[----:B-----5:R-:W-:Y:S01]  /*3f10*/  LOP3.LUT R5, R68, 0xffffe000, RZ, 0xc0, !PT ;  /* 0xffffe00044057812 */ /* 0x020fe200078ec0ff */
[----:B------:R-:W-:Y:S01]  /*3f20*/  BSSY B1, `(.L_x_98) ;  /* 0x000000a000017945 */ /* 0x000fe20003800000 */
[----:B------:R-:W-:-:S03]  /*3f30*/  ISETP.GT.AND P6, PT, R3, 0x88, P6 ;  /* 0x000000880300780c */ /* 0x000fc600037c4270 */
[----:B------:R-:W-:Y:S01]  /*3f40*/  FMUL R4, R5, R90 ;  /* 0x0000005a05047220 */ /* 0x000fe20000400000 */
[----:B------:R-:W-:-:S03]  /*3f50*/  @P4 IMAD.MOV.U32 R5, RZ, RZ, R63 ;  /* 0x000000ffff054224 */ /* 0x000fc600078e003f */
[----:B------:R-:W-:Y:S01]  /*3f60*/  FFMA R25, R25, R88, R4 ;  /* 0x0000005819197223 */ /* 0x000fe20000000004 */
[----:B------:R-:W-:-:S04]  /*3f70*/  @P4 IMAD.MOV.U32 R4, RZ, RZ, R62 ;  /* 0x000000ffff044224 */ /* 0x000fc800078e003e */
[----:B------:R-:W-:-:S05]  /*3f80*/  F2FP.TF32.F32.PACK_B R25, R25 ;  /* 0x00000019ff19723e */ /* 0x000fca00024050ff */
[----:B------:R2:W-:Y:S01]  /*3f90*/  @P4 STG.E desc[UR36][R4.64+0x4], R25 ;  /* 0x0000041904004986 */ /* 0x0005e2000c101924 */
[----:B------:R-:W-:Y:S05]  /*3fa0*/  @!P6 BRA `(.L_x_99) ;  /* 0x000000000004e947 */ /* 0x000fea0003800000 */
[----:B------:R0:W5:Y:S02]  /*3fb0*/  LDG.E.LTC128B R68, desc[UR36][R60.64] ;  /* 0x000000243c447981 */ /* 0x000164000c1e1920 */
.L_x_99:
[----:B------:R-:W-:Y:S05]  /*3fc0*/  BSYNC B1 ;  /* 0x0000000000017941 */ /* 0x000fea0003800000 */
.L_x_98:
[----:B--2--5:R-:W-:Y:S01]  /*3fd0*/  LOP3.LUT R5, R68, 0xffffe000, RZ, 0xc0, !PT ;  /* 0xffffe00044057812 */ /* 0x024fe200078ec0ff */
[----:B------:R-:W-:Y:S01]  /*3fe0*/  BSSY B1, `(.L_x_100) ;  /* 0x0000009000017945 */ /* 0x000fe20003800000 */
[----:B------:R-:W-:-:S03]  /*3ff0*/  ISETP.NE.AND P4, PT, R107, RZ, PT ;  /* 0x000000ff6b00720c */ /* 0x000fc60003f85270 */
[----:B------:R-:W-:Y:S01]  /*4000*/  FMUL R5, R5, R90 ;  /* 0x0000005a05057220 */ /* 0x000fe20000400000 */
[----:B------:R-:W-:-:S03]  /*4010*/  ISETP.GT.AND P4, PT, R3, 0x88, P4 ;  /* 0x000000880300780c */ /* 0x000fc60002784270 */
[----:B------:R-:W-:-:S05]  /*4020*/  FFMA R5, R26, R88, R5 ;  /* 0x000000581a057223 */ /* 0x000fca0000000005 */
[----:B------:R-:W-:-:S05]  /*4030*/  F2FP.TF32.F32.PACK_B R5, R5 ;  /* 0x00000005ff05723e */ /* 0x000fca00024050ff */
[----:B------:R2:W-:Y:S01]  /*4040*/  @P6 STG.E desc[UR36][R64.64], R5 ;  /* 0x0000000540006986 */ /* 0x0005e2000c101924 */
[----:B------:R-:W-:Y:S05]  /*4050*/  @!P4 BRA `(.L_x_101) ;  /* 0x000000000004c947 */ /* 0x000fea0003800000 */
[----:B------:R0:W5:Y:S02]  /*4060*/  LDG.E.LTC128B R68, desc[UR36][R8.64+0x4] ;  /* 0x0000042408447981 */ /* 0x000164000c1e1920 */
.L_x_101:
[----:B------:R-:W-:Y:S05]  /*4070*/  BSYNC B1 ;  /* 0x0000000000017941 */ /* 0x000fea0003800000 */
.L_x_100:
[----:B--2--5:R-:W-:Y:S01]  /*4080*/  LOP3.LUT R5, R68, 0xffffe000, RZ, 0xc0, !PT ;  /* 0xffffe00044057812 */ /* 0x024fe200078ec0ff */
[----:B------:R-:W-:Y:S01]  /*4090*/  BSSY B1, `(.L_x_102) ;  /* 0x0000009000017945 */ /* 0x000fe20003800000 */
[----:B------:R-:W-:-:S03]  /*40a0*/  ISETP.NE.AND P6, PT, R108, RZ, PT ;  /* 0x000000ff6c00720c */ /* 0x000fc60003fc5270 */
[----:B------:R-:W-:-:S04]  /*40b0*/  FMUL R4, R5, R90 ;  /* 0x0000005a05047220 */ /* 0x000fc80000400000 */
[----:B------:R-:W-:-:S05]  /*40c0*/  FFMA R27, R27, R88, R4 ;  /* 0x000000581b1b7223 */ /* 0x000fca0000000004 */
[----:B------:R-:W-:-:S05]  /*40d0*/  F2FP.TF32.F32.PACK_B R27, R27 ;  /* 0x0000001bff1b723e */ /* 0x000fca00024050ff */
[----:B------:R2:W-:Y:S01]  /*40e0*/  @P4 STG.E desc[UR36][R66.64+0x4], R27 ;  /* 0x0000041b42004986 */ /* 0x0005e2000c101924 */
[----:B------:R-:W-:-:S13]  /*40f0*/  ISETP.GT.AND P4, PT, R3, 0x80, P6 ;  /* 0x000000800300780c */ /* 0x000fda0003784270 */
[----:B--2---:R-:W-:Y:S05]  /*4100*/  @!P4 BRA `(.L_x_103) ;  /* 0x000000000004c947 */ /* 0x004fea0003800000 */
[----:B------:R2:W5:Y:S02]  /*4110*/  LDG.E.LTC128B R68, desc[UR36][R56.64+0x20] ;  /* 0x0000202438447981 */ /* 0x000564000c1e1920 */
.L_x_103:
[----:B------:R-:W-:Y:S05]  /*4120*/  BSYNC B1 ;  /* 0x0000000000017941 */ /* 0x000fea0003800000 */
.L_x_102:
[----:B-----5:R-:W-:Y:S01]  /*4130*/  LOP3.LUT R5, R68, 0xffffe000, RZ, 0xc0, !PT ;  /* 0xffffe00044057812 */ /* 0x020fe200078ec0ff */
[----:B------:R-:W-:Y:S01]  /*4140*/  @P4 IMAD.MOV.U32 R4, RZ, RZ, R62 ;  /* 0x000000ffff044224 */ /* 0x000fe200078e003e */
[----:B------:R-:W-:Y:S01]  /*4150*/  ISETP.NE.AND P6, PT, R109, RZ, PT ;  /* 0x000000ff6d00720c */ /* 0x000fe20003fc5270 */
[----:B------:R-:W-:Y:S02]  /*4160*/  BSSY B1, `(.L_x_104) ;  /* 0x0000009000017945 */ /* 0x000fe40003800000 */
[----:B------:R-:W-:-:S04]  /*4170*/  FMUL R5, R5, R90 ;  /* 0x0000005a05057220 */ /* 0x000fc80000400000 */
[----:B-1--4-:R-:W-:Y:S01]  /*4180*/  FFMA R7, R28, R88, R5 ;  /* 0x000000581c077223 */ /* 0x012fe20000000005 */
[----:B------:R-:W-:-:S04]  /*4190*/  @P4 IMAD.MOV.U32 R5, RZ, RZ, R63 ;  /* 0x000000ffff054224 */ /* 0x000fc800078e003f */
[----:B------:R-:W-:-:S05]  /*41a0*/  F2FP.TF32.F32.PACK_B R7, R7 ;  /* 0x00000007ff07723e */ /* 0x000fca00024050ff */
[----:B------:R1:W-:Y:S01]  /*41b0*/  @P4 STG.E desc[UR36][R4.64+0x20], R7 ;  /* 0x0000200704004986 */ /* 0x0003e2000c101924 */
[----:B------:R-:W-:-:S13]  /*41c0*/  ISETP.GT.AND P4, PT, R3, 0x80, P6 ;  /* 0x000000800300780c */ /* 0x000fda0003784270 */
[----:B-1----:R-:W-:Y:S05]  /*41d0*/  @!P4 BRA `(.L_x_105) ;  /* 0x000000000004c947 */ /* 0x002fea0003800000 */
[----:B------:R1:W5:Y:S02]  /*41e0*/  LDG.E.LTC128B R68, desc[UR36][R56.64+0x24] ;  /* 0x0000242438447981 */ /* 0x000364000c1e1920 */
.L_x_105:
[----:B------:R-:W-:Y:S05]  /*41f0*/  BSYNC B1 ;  /* 0x0000000000017941 */ /* 0x000fea0003800000 */
.L_x_104:
[----:B-----5:R-:W-:Y:S01]  /*4200*/  LOP3.LUT R5, R68, 0xffffe000, RZ, 0xc0, !PT ;  /* 0xffffe00044057812 */ /* 0x020fe200078ec0ff */
[----:B------:R-:W-:Y:S04]  /*4210*/  BSSY B1, `(.L_x_106) ;  /* 0x000000b000017945 */ /* 0x000fe80003800000 */
[----:B------:R-:W-:Y:S01]  /*4220*/  FMUL R4, R5, R90 ;  /* 0x0000005a05047220 */ /* 0x000fe20000400000 */
[----:B------:R-:W-:-:S03]  /*4230*/  @P4 IMAD.MOV.U32 R5, RZ, RZ, R63 ;  /* 0x000000ffff054224 */ /* 0x000fc600078e003f */
[----:B------:R-:W-:Y:S01]  /*4240*/  FFMA R29, R29, R88, R4 ;  /* 0x000000581d1d7223 */ /* 0x000fe20000000004 */
[----:B------:R-:W-:-:S04]  /*4250*/  @P4 IMAD.MOV.U32 R4, RZ, RZ, R62 ;  /* 0x000000ffff044224 */ /* 0x000fc800078e003e */
[----:B------:R-:W-:-:S05]  /*4260*/  F2FP.TF32.F32.PACK_B R29, R29 ;  /* 0x0000001dff1d723e */ /* 0x000fca00024050ff */
[----:B------:R4:W-:Y:S01]  /*4270*/  @P4 STG.E desc[UR36][R4.64+0x24], R29 ;  /* 0x0000241d04004986 */ /* 0x0009e2000c101924 */
[----:B------:R-:W-:-:S04]  /*4280*/  ISETP.NE.AND P4, PT, R108, RZ, PT ;  /* 0x000000ff6c00720c */ /* 0x000fc80003f85270 */
[----:B------:R-:W-:-:S13]  /*4290*/  ISETP.GT.AND P4, PT, R3, 0x88, P4 ;  /* 0x000000880300780c */ /* 0x000fda0002784270 */
[----:B----4-:R-:W-:Y:S05]  /*42a0*/  @!P4 BRA `(.L_x_107) ;  /* 0x000000000004c947 */ /* 0x010fea0003800000 */
[----:B------:R4:W5:Y:S02]  /*42b0*/  LDG.E.LTC128B R68, desc[UR36][R8.64+0x20] ;  /* 0x0000202408447981 */ /* 0x000964000c1e1920 */
.L_x_107:
[----:B------:R-:W-:Y:S05]  /*42c0*/  BSYNC B1 ;  /* 0x0000000000017941 */ /* 0x000fea0003800000 */
.L_x_106:
        /* <DEDUP_REMOVED lines=9> */
.L_x_109:
[----:B------:R-:W-:Y:S05]  /*4360*/  BSYNC B1 ;  /* 0x0000000000017941 */ /* 0x000fea0003800000 */
.L_x_108:
[----:B-----5:R-:W-:Y:S01]  /*4370*/  LOP3.LUT R5, R68, 0xffffe000, RZ, 0xc0, !PT ;  /* 0xffffe00044057812 */ /* 0x020fe200078ec0ff */
[----:B------:R-:W-:Y:S01]  /*4380*/  BSSY B1, `(.L_x_110) ;  /* 0x000000b000017945 */ /* 0x000fe20003800000 */
[----:B------:R-:W-:-:S03]  /*4390*/  ISETP.NE.AND P6, PT, R102, RZ, PT ;  /* 0x000000ff6600720c */ /* 0x000fc60003fc5270 */
[----:B------:R-:W-:Y:S01]  /*43a0*/  FMUL R4, R5, R90 ;  /* 0x0000005a05047220 */ /* 0x000fe20000400000 */
[----:B------:R-:W-:-:S03]  /*43b0*/  @P4 IMAD.MOV.U32 R5, RZ, RZ, R11 ;  /* 0x000000ffff054224 */ /* 0x000fc600078e000b */
[----:B------:R-:W-:Y:S01]  /*43c0*/  FFMA R31, R31, R88, R4 ;  /* 0x000000581f1f7223 */ /* 0x000fe20000000004 */
[----:B------:R-:W-:-:S04]  /*43d0*/  @P4 IMAD.MOV.U32 R4, RZ, RZ, R10 ;  /* 0x000000ffff044224 */ /* 0x000fc800078e000a */
[----:B------:R-:W-:-:S05]  /*43e0*/  F2FP.TF32.F32.PACK_B R31, R31 ;  /* 0x0000001fff1f723e */ /* 0x000fca00024050ff */
[----:B------:R0:W-:Y:S01]  /*43f0*/  @P4 STG.E desc[UR36][R4.64+0x24], R31 ;  /* 0x0000241f04004986 */ /* 0x0001e2000c101924 */
[----:B------:R-:W-:-:S13]  /*4400*/  ISETP.GT.AND P4, PT, R3, 0x80, P6 ;  /* 0x000000800300780c */ /* 0x000fda0003784270 */
[----:B0-----:R-:W-:Y:S05]  /*4410*/  @!P4 BRA `(.L_x_111) ;  /* 0x000000000004c947 */ /* 0x001fea0003800000 */
[----:B------:R0:W5:Y:S02]  /*4420*/  LDG.E.LTC128B R68, desc[UR36][R56.64+0x40] ;  /* 0x0000402438447981 */ /* 0x000164000c1e1920 */
.L_x_111:
[----:B------:R-:W-:Y:S05]  /*4430*/  BSYNC B1 ;  /* 0x0000000000017941 */ /* 0x000fea0003800000 */
.L_x_110:
[----:B-----5:R-:W-:Y:S01]  /*4440*/  LOP3.LUT R5, R68, 0xffffe000, RZ, 0xc0, !PT ;  /* 0xffffe00044057812 */ /* 0x020fe200078ec0ff */
[----:B------:R-:W-:Y:S01]  /*4450*/  @P4 IMAD.MOV.U32 R4, RZ, RZ, R62 ;  /* 0x000000ffff044224 */ /* 0x000fe200078e003e */
[----:B------:R-:W-:Y:S01]  /*4460*/  ISETP.NE.AND P6, PT, R92, RZ, PT ;  /* 0x000000ff5c00720c */ /* 0x000fe20003fc5270 */
[----:B------:R-:W-:Y:S02]  /*4470*/  BSSY B1, `(.L_x_112) ;  /* 0x0000009000017945 */ /* 0x000fe40003800000 */
[----:B------:R-:W-:-:S04]  /*4480*/  FMUL R5, R5, R90 ;  /* 0x0000005a05057220 */ /* 0x000fc80000400000 */
[----:B------:R-:W-:Y:S01]  /*4490*/  FFMA R7, R32, R88, R5 ;  /* 0x0000005820077223 */ /* 0x000fe20000000005 */
[----:B------:R-:W-:-:S04]  /*44a0*/  @P4 IMAD.MOV.U32 R5, RZ, RZ, R63 ;  /* 0x000000ffff054224 */ /* 0x000fc800078e003f */
[----:B------:R-:W-:-:S05]  /*44b0*/  F2FP.TF32.F32.PACK_B R7, R7 ;  /* 0x00000007ff07723e */ /* 0x000fca00024050ff */
[----:B------:R0:W-:Y:S01]  /*44c0*/  @P4 STG.E desc[UR36][R4.64+0x40], R7 ;  /* 0x0000400704004986 */ /* 0x0001e2000c101924 */
[----:B------:R-:W-:-:S13]  /*44d0*/  ISETP.GT.AND P4, PT, R3, 0x80, P6 ;  /* 0x000000800300780c */ /* 0x000fda0003784270 */
[----:B0-----:R-:W-:Y:S05]  /*44e0*/  @!P4 BRA `(.L_x_113) ;  /* 0x000000000004c947 */ /* 0x001fea0003800000 */
[----:B------:R0:W5:Y:S02]  /*44f0*/  LDG.E.LTC128B R68, desc[UR36][R56.64+0x44] ;  /* 0x0000442438447981 */ /* 0x000164000c1e1920 */
.L_x_113:
[----:B------:R-:W-:Y:S05]  /*4500*/  BSYNC B1 ;  /* 0x0000000000017941 */ /* 0x000fea0003800000 */
.L_x_112:
        /* <DEDUP_REMOVED lines=10> */
[----:B0-----:R-:W-:Y:S05]  /*45b0*/  @!P4 BRA `(.L_x_115) ;  /* 0x000000000004c947 */ /* 0x001fea0003800000 */
[----:B------:R0:W5:Y:S02]  /*45c0*/  LDG.E.LTC128B R68, desc[UR36][R8.64+0x40] ;  /* 0x0000402408447981 */ /* 0x000164000c1e1920 */
.L_x_115:
[----:B------:R-:W-:Y:S05]  /*45d0*/  BSYNC B1 ;  /* 0x0000000000017941 */ /* 0x000fea0003800000 */
.L_x_114:
[----:B-----5:R-:W-:Y:S01]  /*45e0*/  LOP3.LUT R5, R68, 0xffffe000, RZ, 0xc0, !PT ;  /* 0xffffe00044057812 */ /* 0x020fe200078ec0ff */
[----:B------:R-:W-:Y:S01]  /*45f0*/  @P4 IMAD.MOV.U32 R4, RZ, RZ, R10 ;  /* 0x000000ffff044224 */ /* 0x000fe200078e000a */
[----:B------:R-:W-:Y:S03]  /*4600*/  BSSY B1, `(.L_x_116) ;  /* 0x0000009000017945 */ /* 0x000fe60003800000 */
        /* <DEDUP_REMOVED lines=8> */
.L_x_117:
[----:B------:R-:W-:Y:S05]  /*4690*/  BSYNC B1 ;  /* 0x0000000000017941 */ /* 0x000fea0003800000 */
.L_x_116:
        /* <DEDUP_REMOVED lines=12> */
.L_x_119:
[----:B------:R-:W-:Y:S05]  /*4760*/  BSYNC B1 ;  /* 0x0000000000017941 */ /* 0x000fea0003800000 */
.L_x_118:
        /* <DEDUP_REMOVED lines=12> */
.L_x_121:
[----:B------:R-:W-:Y:S05]  /*4830*/  BSYNC B1 ;  /* 0x0000000000017941 */ /* 0x000fea0003800000 */
.L_x_120:
        /* <DEDUP_REMOVED lines=12> */
.L_x_123:
[----:B------:R-:W-:Y:S05]  /*4900*/  BSYNC B1 ;  /* 0x0000000000017941 */ /* 0x000fea0003800000 */
.L_x_122:
        /* <DEDUP_REMOVED lines=11> */
.L_x_125:
[----:B------:R-:W-:Y:S05]  /*49c0*/  BSYNC B1 ;  /* 0x0000000000017941 */ /* 0x000fea0003800000 */
.L_x_124:
        /* <DEDUP_REMOVED lines=12> */
.L_x_127:
[----:B------:R-:W-:Y:S05]  /*4a90*/  BSYNC B1 ;  /* 0x0000000000017941 */ /* 0x000fea0003800000 */
.L_x_126:
        /* <DEDUP_REMOVED lines=12> */
.L_x_129:
[----:B------:R-:W-:Y:S05]  /*4b60*/  BSYNC B1 ;  /* 0x0000000000017941 */ /* 0x000fea0003800000 */
.L_x_128:
        /* <DEDUP_REMOVED lines=12> */
.L_x_131:
[----:B------:R-:W-:Y:S05]  /*4c30*/  BSYNC B1 ;  /* 0x0000000000017941 */ /* 0x000fea0003800000 */
.L_x_130:
        /* <DEDUP_REMOVED lines=11> */
.L_x_133:
[----:B------:R-:W-:Y:S05]  /*4cf0*/  BSYNC B1 ;  /* 0x0000000000017941 */ /* 0x000fea0003800000 */
.L_x_132:
        /* <DEDUP_REMOVED lines=12> */
.L_x_135:
[----:B------:R-:W-:Y:S05]  /*4dc0*/  BSYNC B1 ;  /* 0x0000000000017941 */ /* 0x000fea0003800000 */
.L_x_134:
        /* <DEDUP_REMOVED lines=11> */
.L_x_137:
[----:B------:R-:W-:Y:S05]  /*4e80*/  BSYNC B1 ;  /* 0x0000000000017941 */ /* 0x000fea0003800000 */
.L_x_136:
        /* <DEDUP_REMOVED lines=11> */
.L_x_139:
[----:B------:R-:W-:Y:S05]  /*4f40*/  BSYNC B1 ;  /* 0x0000000000017941 */ /* 0x000fea0003800000 */
.L_x_138:
[----:B-----5:R-:W-:Y:S01]  /*4f50*/  LOP3.LUT R5, R68, 0xffffe000, RZ, 0xc0, !PT ;  /* 0xffffe00044057812 */ /* 0x020fe200078ec0ff */
[----:B------:R-:W-:Y:S01]  /*4f60*/  @P4 IMAD.MOV.U32 R4, RZ, RZ, R10 ;  /* 0x000000ffff044224 */ /* 0x000fe200078e000a */
[----:B------:R-:W-:Y:S01]  /*4f70*/  ISETP.GT.AND P5, PT, R3, 0x88, P5 ;  /* 0x000000880300780c */ /* 0x000fe20002fa4270 */
[----:B------:R-:W-:Y:S02]  /*4f80*/  BSSY B1, `(.L_x_140) ;  /* 0x0000008000017945 */ /* 0x000fe40003800000 */
[----:B------:R-:W-:-:S04]  /*4f90*/  FMUL R5, R5, R90 ;  /* 0x0000005a05057220 */ /* 0x000fc80000400000 */
[----:B------:R-:W-:Y:S01]  /*4fa0*/  FFMA R7, R46, R88, R5 ;  /* 0x000000582e077223 */ /* 0x000fe20000000005 */
[----:B------:R-:W-:-:S04]  /*4fb0*/  @P4 IMAD.MOV.U32 R5, RZ, RZ, R11 ;  /* 0x000000ffff054224 */ /* 0x000fc800078e000b */
[----:B------:R-:W-:-:S05]  /*4fc0*/  F2FP.TF32.F32.PACK_B R7, R7 ;  /* 0x00000007ff07723e */ /* 0x000fca00024050ff */
[----:B------:R0:W-:Y:S01]  /*4fd0*/  @P4 STG.E desc[UR36][R4.64+0xa0], R7 ;  /* 0x0000a00704004986 */ /* 0x0001e2000c101924 */
[----:B------:R-:W-:Y:S05]  /*4fe0*/  @!P5 BRA `(.L_x_141) ;  /* 0x000000000004d947 */ /* 0x000fea0003800000 */
[----:B------:R0:W5:Y:S02]  /*4ff0*/  LDG.E.LTC128B R68, desc[UR36][R8.64+0xa4] ;  /* 0x0000a42408447981 */ /* 0x000164000c1e1920 */
.L_x_141:
[----:B------:R-:W-:Y:S05]  /*5000*/  BSYNC B1 ;  /* 0x0000000000017941 */ /* 0x000fea0003800000 */
.L_x_140:
[----:B0----5:R-:W-:Y:S01]  /*5010*/  LOP3.LUT R5, R68, 0xffffe000, RZ, 0xc0, !PT ;  /* 0xffffe00044057812 */ /* 0x021fe200078ec0ff */
        /* <DEDUP_REMOVED lines=10> */
.L_x_143:
[----:B------:R-:W-:Y:S05]  /*50c0*/  BSYNC B1 ;  /* 0x0000000000017941 */ /* 0x000fea0003800000 */
.L_x_142:
[----:B0----5:R-:W-:Y:S01]  /*50d0*/  LOP3.LUT R5, R68, 0xffffe000, RZ, 0xc0, !PT ;  /* 0xffffe00044057812 */ /* 0x021fe200078ec0ff */
        /* <DEDUP_REMOVED lines=10> */
.L_x_145:
[----:B------:R-:W-:Y:S05]  /*5180*/  BSYNC B1 ;  /* 0x0000000000017941 */ /* 0x000fea0003800000 */
.L_x_144:
        /* <DEDUP_REMOVED lines=11> */
.L_x_147:
[----:B------:R-:W-:Y:S05]  /*5240*/  BSYNC B1 ;  /* 0x0000000000017941 */ /* 0x000fea0003800000 */
.L_x_146:
        /* <DEDUP_REMOVED lines=11> */
.L_x_149:
[----:B------:R-:W-:Y:S05]  /*5300*/  BSYNC B1 ;  /* 0x0000000000017941 */ /* 0x000fea0003800000 */
.L_x_148:
        /* <DEDUP_REMOVED lines=11> */
.L_x_151:
[----:B------:R-:W-:Y:S05]  /*53c0*/  BSYNC B1 ;  /* 0x0000000000017941 */ /* 0x000fea0003800000 */
.L_x_150:
        /* <DEDUP_REMOVED lines=11> */
.L_x_153:
[----:B------:R-:W-:Y:S05]  /*5480*/  BSYNC B1 ;  /* 0x0000000000017941 */ /* 0x000fea0003800000 */
.L_x_152:
        /* <DEDUP_REMOVED lines=9> */
.L_x_155:
[----:B------:R-:W-:Y:S05]  /*5520*/  BSYNC B1 ;  /* 0x0000000000017941 */ /* 0x000fea0003800000 */
.L_x_154:
        /* <DEDUP_REMOVED lines=11> */
.L_x_157:
[----:B------:R-:W-:Y:S05]  /*55e0*/  BSYNC B1 ;  /* 0x0000000000017941 */ /* 0x000fea0003800000 */
.L_x_156:
[----:B------:R-:W-:Y:S05]  /*55f0*/  @!P0 BRA `(.L_x_158) ;  /* 0x00000014008c8947 */ /* 0x000fea0003800000 */
[----:B-----5:R-:W-:-:S05]  /*5600*/  LOP3.LUT R3, R68, 0xffffe000, RZ, 0xc0, !PT ;  /* 0xffffe00044037812 */ /* 0x020fca00078ec0ff */
[----:B0-----:R-:W-:-:S04]  /*5610*/  FMUL R4, R3, R90 ;  /* 0x0000005a03047220 */ /* 0x001fc80000400000 */
[----:B------:R-:W-:-:S05]  /*5620*/  FFMA R55, R55, R88, R4 ;  /* 0x0000005837377223 */ /* 0x000fca0000000004 */
[----:B------:R-:W-:-:S05]  /*5630*/  F2FP.TF32.F32.PACK_B R55, R55 ;  /* 0x00000037ff37723e */ /* 0x000fca00024050ff */
[----:B------:R0:W-:Y:S01]  /*5640*/  STG.E desc[UR36][R10.64+0xe4], R55 ;  /* 0x0000e4370a007986 */ /* 0x0001e2000c101924 */
[----:B------:R-:W-:Y:S05]  /*5650*/  BRA `(.L_x_158) ;  /* 0x0000001400747947 */ /* 0x000fea0003800000 */
.L_x_35:
[----:B------:R-:W-:Y:S01]  /*5660*/  ULDC.64 UR4, c[0x0][0x5c0] ;  /* 0x0001700000047ab9 */ /* 0x000fe20000000a00 */
[-C--:B------:R-:W-:Y:S01]  /*5670*/  FMUL R5, R56, R88.reuse ;  /* 0x0000005838057220 */ /* 0x080fe20000400000 */
[----:B------:R-:W-:Y:S01]  /*5680*/  LEA R8, P1, R104, UR4, 0x2 ;  /* 0x0000000468087c11 */ /* 0x000fe2000f8210ff */
[-C--:B------:R-:W-:Y:S01]  /*5690*/  FMUL R57, R57, R88.reuse ;  /* 0x0000005839397220 */ /* 0x080fe20000400000 */
[----:B------:R-:W-:Y:S01]  /*56a0*/  ISETP.GT.AND P4, PT, R4, 0x1, PT ;  /* 0x000000010400780c */ /* 0x000fe20003f84270 */
[----:B------:R-:W-:Y:S01]  /*56b0*/  IMAD.SHL.U32 R15, R10, 0x20, RZ ;  /* 0x000000200a0f7824 */ /* 0x000fe200078e00ff */
[----:B------:R-:W-:Y:S01]  /*56c0*/  LEA.HI.X R9, R104, UR5, R107, 0x2, P1 ;  /* 0x0000000568097c11 */ /* 0x000fe200088f146b */
[----:B--2---:R-:W-:Y:S01]  /*56d0*/  IMAD.SHL.U32 R91, R10, 0x200, RZ ;  /* 0x000002000a5b7824 */ /* 0x004fe200078e00ff */
[----:B------:R-:W-:Y:S01]  /*56e0*/  F2FP.TF32.F32.PACK_B R5, R5 ;  /* 0x00000005ff05723e */ /* 0x000fe200024050ff */
[-C--:B------:R-:W-:Y:S01]  /*56f0*/  FMUL R59, R59, R88.reuse ;  /* 0x000000583b3b7220 */ /* 0x080fe20000400000 */
[C---:B------:R-:W-:Y:S01]  /*5700*/  ISETP.GT.AND P1, PT, R3.reuse, RZ, P4 ;  /* 0x000000ff0300720c */ /* 0x040fe20002724270 */
[-C--:B------:R-:W-:Y:S01]  /*5710*/  FMUL R13, R58, R88.reuse ;  /* 0x000000583a0d7220 */ /* 0x080fe20000400000 */
[C-C-:B------:R-:W-:Y:S01]  /*5720*/  SHF.L.U64.HI R7, R10.reuse, 0x5, R11.reuse ;  /* 0x000000050a077819 */ /* 0x140fe2000001020b */
[----:B------:R0:W-:Y:S01]  /*5730*/  @P0 STG.E desc[UR36][R8.64], R5 ;  /* 0x0000000508000986 */ /* 0x0001e2000c101924 */
[----:B------:R-:W-:Y:S01]  /*5740*/  ISETP.GT.AND P0, PT, R3, 0x8, P4 ;  /* 0x000000080300780c */ /* 0x000fe20002704270 */
[-C--:B------:R-:W-:Y:S01]  /*5750*/  FMUL R61, R61, R88.reuse ;  /* 0x000000583d3d7220 */ /* 0x080fe20000400000 */
[----:B------:R-:W-:Y:S01]  /*5760*/  SHF.L.U64.HI R89, R10, 0x9, R11 ;  /* 0x000000090a597819 */ /* 0x000fe2000001020b */
[----:B------:R-:W-:Y:S01]  /*5770*/  FMUL R63, R63, R88 ;  /* 0x000000583f3f7220 */ /* 0x000fe20000400000 */
[----:B------:R-:W-:Y:S01]  /*5780*/  IADD3 R10, P2, R15, R8, RZ ;  /* 0x000000080f0a7210 */ /* 0x000fe20007f5e0ff */
[-C--:B------:R-:W-:Y:S01]  /*5790*/  FMUL R65, R65, R88.reuse ;  /* 0x0000005841417220 */ /* 0x080fe20000400000 */
[----:B------:R-:W-:Y:S01]  /*57a0*/  F2FP.TF32.F32.PACK_B R57, R57 ;  /* 0x00000039ff39723e */ /* 0x000fe200024050ff */
[----:B------:R-:W-:Y:S01]  /*57b0*/  FMUL R67, R67, R88 ;  /* 0x0000005843437220 */ /* 0x000fe20000400000 */
[----:B------:R-:W-:Y:S01]  /*57c0*/  F2FP.TF32.F32.PACK_B R59, R59 ;  /* 0x0000003bff3b723e */ /* 0x000fe200024050ff */
[----:B------:R-:W-:Y:S01]  /*57d0*/  IMAD.X R11, R7, 0x1, R9, P2 ;  /* 0x00000001070b7824 */ /* 0x000fe200010e0609 */
[----:B------:R-:W-:Y:S01]  /*57e0*/  ISETP.GT.AND P5, PT, R4, 0x8, PT ;  /* 0x000000080400780c */ /* 0x000fe20003fa4270 */
[----:B------:R-:W-:Y:S01]  /*57f0*/  @P1 STG.E desc[UR36][R8.64+0x4], R57 ;  /* 0x0000043908001986 */ /* 0x000fe2000c101924 */
[----:B------:R-:W-:Y:S01]  /*5800*/  IADD3 R6, P1, P2, R91, R8, R15 ;  /* 0x000000085b067210 */ /* 0x000fe20007a3e00f */
[-C--:B0-----:R-:W-:Y:S01]  /*5810*/  FMUL R5, R60, R88.reuse ;  /* 0x000000583c057220 */ /* 0x081fe20000400000 */
[C---:B------:R-:W-:Y:S01]  /*5820*/  ISETP.GT.AND P4, PT, R4.reuse, 0x9, PT ;  /* 0x000000090400780c */ /* 0x040fe20003f84270 */
[----:B------:R-:W-:Y:S01]  /*5830*/  @P0 STG.E desc[UR36][R10.64+0x4], R59 ;  /* 0x0000043b0a000986 */ /* 0x000fe2000c101924 */
[----:B------:R-:W-:Y:S01]  /*5840*/  ISETP.GT.AND P3, PT, R3, 0x8, P6 ;  /* 0x000000080300780c */ /* 0x000fe20003764270 */
[-C--:B------:R-:W-:Y:S01]  /*5850*/  FMUL R69, R69, R88.reuse ;  /* 0x0000005845457220 */ /* 0x080fe20000400000 */
[----:B------:R-:W-:Y:S01]  /*5860*/  IADD3.X R7, R89, R9, R7, P1, P2 ;  /* 0x0000000959077210 */ /* 0x000fe20000fe4407 */
[-C--:B------:R-:W-:Y:S01]  /*5870*/  FMUL R71, R71, R88.reuse ;  /* 0x0000005847477220 */ /* 0x080fe20000400000 */
[----:B------:R-:W-:Y:S01]  /*5880*/  ISETP.GT.AND P1, PT, R3, RZ, P5 ;  /* 0x000000ff0300720c */ /* 0x000fe20002f24270 */
[-C--:B------:R-:W-:Y:S01]  /*5890*/  FMUL R73, R73, R88.reuse ;  /* 0x0000005849497220 */ /* 0x080fe20000400000 */
[----:B------:R-:W-:Y:S01]  /*58a0*/  ISETP.GT.AND P0, PT, R3, RZ, P4 ;  /* 0x000000ff0300720c */ /* 0x000fe20002704270 */
[-C--:B------:R-:W-:Y:S01]  /*58b0*/  FMUL R75, R75, R88.reuse ;  /* 0x000000584b4b7220 */ /* 0x080fe20000400000 */
[----:B------:R-:W-:Y:S01]  /*58c0*/  F2FP.TF32.F32.PACK_B R13, R13 ;  /* 0x0000000dff0d723e */ /* 0x000fe200024050ff */
[-C--:B------:R-:W-:Y:S01]  /*58d0*/  FMUL R77, R77, R88.reuse ;  /* 0x000000584d4d7220 */ /* 0x080fe20000400000 */
[----:B------:R-:W-:Y:S01]  /*58e0*/  F2FP.TF32.F32.PACK_B R5, R5 ;  /* 0x00000005ff05723e */ /* 0x000fe200024050ff */
[-C--:B------:R-:W-:Y:S01]  /*58f0*/  FMUL R79, R79, R88.reuse ;  /* 0x000000584f4f7220 */ /* 0x080fe20000400000 */
[----:B------:R-:W-:Y:S01]  /*5900*/  F2FP.TF32.F32.PACK_B R61, R61 ;  /* 0x0000003dff3d723e */ /* 0x000fe200024050ff */
[----:B------:R0:W-:Y:S01]  /*5910*/  @P3 STG.E desc[UR36][R10.64], R13 ;  /* 0x0000000d0a003986 */ /* 0x0001e2000c101924 */
[----:B------:R-:W-:Y:S01]  /*5920*/  F2FP.TF32.F32.PACK_B R63, R63 ;  /* 0x0000003fff3f723e */ /* 0x000fe200024050ff */
[-C--:B------:R-:W-:Y:S01]  /*5930*/  FMUL R81, R81, R88.reuse ;  /* 0x0000005851517220 */ /* 0x080fe20000400000 */
[C---:B------:R-:W-:Y:S01]  /*5940*/  ISETP.GT.AND P3, PT, R4.reuse, 0x10, PT ;  /* 0x000000100400780c */ /* 0x040fe20003f64270 */
[----:B------:R1:W-:Y:S01]  /*5950*/  @P1 STG.E desc[UR36][R8.64+0x20], R5 ;  /* 0x0000200508001986 */ /* 0x0003e2000c101924 */
[----:B------:R-:W-:Y:S01]  /*5960*/  ISETP.GT.AND P1, PT, R3, 0x8, P5 ;  /* 0x000000080300780c */ /* 0x000fe20002f24270 */
[-C--:B------:R-:W-:Y:S01]  /*5970*/  FMUL R83, R83, R88.reuse ;  /* 0x0000005853537220 */ /* 0x080fe20000400000 */
[----:B------:R-:W-:Y:S01]  /*5980*/  ISETP.GT.AND P2, PT, R4, 0x11, PT ;  /* 0x000000110400780c */ /* 0x000fe20003f44270 */
[----:B------:R-:W-:Y:S01]  /*5990*/  @P0 STG.E desc[UR36][R8.64+0x24], R61 ;  /* 0x0000243d08000986 */ /* 0x000fe2000c101924 */
[----:B------:R-:W-:Y:S01]  /*59a0*/  ISETP.GT.AND P0, PT, R3, 0x8, P4 ;  /* 0x000000080300780c */ /* 0x000fe20002704270 */
[-C--:B------:R-:W-:Y:S01]  /*59b0*/  FMUL R85, R85, R88.reuse ;  /* 0x0000005855557220 */ /* 0x080fe20000400000 */
[----:B------:R-:W-:Y:S01]  /*59c0*/  F2FP.TF32.F32.PACK_B R65, R65 ;  /* 0x00000041ff41723e */ /* 0x000fe200024050ff */
[-C--:B0-----:R-:W-:Y:S01]  /*59d0*/  FMUL R13, R62, R88.reuse ;  /* 0x000000583e0d7220 */ /* 0x081fe20000400000 */
[----:B------:R-:W-:Y:S01]  /*59e0*/  F2FP.TF32.F32.PACK_B R67, R67 ;  /* 0x00000043ff43723e */ /* 0x000fe200024050ff */
[-C--:B------:R-:W-:Y:S01]  /*59f0*/  FMUL R87, R87, R88.reuse ;  /* 0x0000005857577220 */ /* 0x080fe20000400000 */
[----:B------:R-:W-:Y:S01]  /*5a00*/  F2FP.TF32.F32.PACK_B R69, R69 ;  /* 0x00000045ff45723e */ /* 0x000fe200024050ff */
[-C--:B-1----:R-:W-:Y:S01]  /*5a10*/  FMUL R5, R64, R88.reuse ;  /* 0x0000005840057220 */ /* 0x082fe20000400000 */
[----:B------:R-:W-:Y:S01]  /*5a20*/  F2FP.TF32.F32.PACK_B R13, R13 ;  /* 0x0000000dff0d723e */ /* 0x000fe200024050ff */
[-C--:B------:R-:W-:Y:S01]  /*5a30*/  FMUL R57, R24, R88.reuse ;  /* 0x0000005818397220 */ /* 0x080fe20000400000 */
[----:B------:R-:W-:Y:S01]  /*5a40*/  F2FP.TF32.F32.PACK_B R71, R71 ;  /* 0x00000047ff47723e */ /* 0x000fe200024050ff */
[-C--:B------:R-:W-:Y:S01]  /*5a50*/  FMUL R25, R25, R88.reuse ;  /* 0x0000005819197220 */ /* 0x080fe20000400000 */
[----:B------:R-:W-:Y:S01]  /*5a60*/  F2FP.TF32.F32.PACK_B R5, R5 ;  /* 0x00000005ff05723e */ /* 0x000fe200024050ff */
[----:B------:R-:W-:Y:S01]  /*5a70*/  @P0 STG.E desc[UR36][R10.64+0x24], R63 ;  /* 0x0000243f0a000986 */ /* 0x000fe2000c101924 */
[----:B------:R-:W-:Y:S01]  /*5a80*/  ISETP.GT.AND P0, PT, R3, RZ, P3 ;  /* 0x000000ff0300720c */ /* 0x000fe20001f04270 */
[-C--:B------:R-:W-:Y:S01]  /*5a90*/  FMUL R27, R27, R88.reuse ;  /* 0x000000581b1b7220 */ /* 0x080fe20000400000 */
[----:B------:R-:W-:Y:S01]  /*5aa0*/  F2FP.TF32.F32.PACK_B R73, R73 ;  /* 0x00000049ff49723e */ /* 0x000fe200024050ff */
[----:B------:R0:W-:Y:S01]  /*5ab0*/  @P1 STG.E desc[UR36][R10.64+0x20], R13 ;  /* 0x0000200d0a001986 */ /* 0x0001e2000c101924 */
[C---:B------:R-:W-:Y:S01]  /*5ac0*/  ISETP.GT.AND P1, PT, R4.reuse, 0x19, PT ;  /* 0x000000190400780c */ /* 0x040fe20003f24270 */
[-C--:B------:R-:W-:Y:S01]  /*5ad0*/  FMUL R29, R29, R88.reuse ;  /* 0x000000581d1d7220 */ /* 0x080fe20000400000 */
[----:B------:R-:W-:Y:S01]  /*5ae0*/  F2FP.TF32.F32.PACK_B R75, R75 ;  /* 0x0000004bff4b723e */ /* 0x000fe200024050ff */
[-C--:B------:R-:W-:Y:S01]  /*5af0*/  FMUL R31, R31, R88.reuse ;  /* 0x000000581f1f7220 */ /* 0x080fe20000400000 */
[C---:B------:R-:W-:Y:S01]  /*5b00*/  ISETP.GT.AND P5, PT, R4.reuse, 0x28, PT ;  /* 0x000000280400780c */ /* 0x040fe20003fa4270 */
[-C--:B------:R-:W-:Y:S01]  /*5b10*/  FMUL R33, R33, R88.reuse ;  /* 0x0000005821217220 */ /* 0x080fe20000400000 */
[----:B------:R-:W-:Y:S01]  /*5b20*/  ISETP.GT.AND P4, PT, R4, 0x29, PT ;  /* 0x000000290400780c */ /* 0x000fe20003f84270 */
[-C--:B------:R-:W-:Y:S01]  /*5b30*/  FMUL R35, R35, R88.reuse ;  /* 0x0000005823237220 */ /* 0x080fe20000400000 */
[----:B------:R-:W-:Y:S01]  /*5b40*/  F2FP.TF32.F32.PACK_B R77, R77 ;  /* 0x0000004dff4d723e */ /* 0x000fe200024050ff */
[----:B------:R1:W-:Y:S01]  /*5b50*/  @P0 STG.E desc[UR36][R8.64+0x40], R5 ;  /* 0x0000400508000986 */ /* 0x0003e2000c101924 */
[----:B------:R-:W-:Y:S01]  /*5b60*/  ISETP.GT.AND P0, PT, R3, RZ, P2 ;  /* 0x000000ff0300720c */ /* 0x000fe20001704270 */
[-C--:B0-----:R-:W-:Y:S01]  /*5b70*/  FMUL R13, R66, R88.reuse ;  /* 0x00000058420d7220 */ /* 0x081fe20000400000 */
[----:B------:R-:W-:Y:S01]  /*5b80*/  F2FP.TF32.F32.PACK_B R79, R79 ;  /* 0x0000004fff4f723e */ /* 0x000fe200024050ff */
[-C--:B------:R-:W-:Y:S01]  /*5b90*/  FMUL R37, R37, R88.reuse ;  /* 0x0000005825257220 */ /* 0x080fe20000400000 */
[----:B------:R-:W-:Y:S01]  /*5ba0*/  F2FP.TF32.F32.PACK_B R81, R81 ;  /* 0x00000051ff51723e */ /* 0x000fe200024050ff */
[-C--:B------:R-:W-:Y:S01]  /*5bb0*/  FMUL R39, R39, R88.reuse ;  /* 0x0000005827277220 */ /* 0x080fe20000400000 */
[----:B------:R-:W-:Y:S01]  /*5bc0*/  F2FP.TF32.F32.PACK_B R13, R13 ;  /* 0x0000000dff0d723e */ /* 0x000fe200024050ff */
[-C--:B------:R-:W-:Y:S01]  /*5bd0*/  FMUL R41, R41, R88.reuse ;  /* 0x0000005829297220 */ /* 0x080fe20000400000 */
[----:B------:R-:W-:Y:S01]  /*5be0*/  F2FP.TF32.F32.PACK_B R83, R83 ;  /* 0x00000053ff53723e */ /* 0x000fe200024050ff */
[-C--:B------:R-:W-:Y:S01]  /*5bf0*/  FMUL R43, R43, R88.reuse ;  /* 0x000000582b2b7220 */ /* 0x080fe20000400000 */
[----:B------:R-:W-:Y:S01]  /*5c00*/  P2R R58, PR, RZ, 0x20 ;  /* 0x00000020ff3a7803 */ /* 0x000fe20000000000 */
[-C--:B-1----:R-:W-:Y:S01]  /*5c10*/  FMUL R5, R68, R88.reuse ;  /* 0x0000005844057220 */ /* 0x082fe20000400000 */
[----:B------:R-:W-:Y:S01]  /*5c20*/  P2R R56, PR, RZ, 0x10 ;  /* 0x00000010ff387803 */ /* 0x000fe20000000000 */
[----:B------:R-:W-:Y:S01]  /*5c30*/  @P0 STG.E desc[UR36][R8.64+0x44], R65 ;  /* 0x0000444108000986 */ /* 0x000fe2000c101924 */
[----:B------:R-:W-:Y:S01]  /*5c40*/  ISETP.GT.AND P0, PT, R3, 0x8, P3 ;  /* 0x000000080300780c */ /* 0x000fe20001f04270 */
[-C--:B------:R-:W-:Y:S01]  /*5c50*/  FMUL R45, R45, R88.reuse ;  /* 0x000000582d2d7220 */ /* 0x080fe20000400000 */
[----:B------:R-:W-:Y:S01]  /*5c60*/  F2FP.TF32.F32.PACK_B R5, R5 ;  /* 0x00000005ff05723e */ /* 0x000fe200024050ff */
[-C--:B------:R-:W-:Y:S01]  /*5c70*/  FMUL R47, R47, R88.reuse ;  /* 0x000000582f2f7220 */ /* 0x080fe20000400000 */
[----:B------:R-:W-:Y:S01]  /*5c80*/  ISETP.GT.AND P3, PT, R4, 0x30, PT ;  /* 0x000000300400780c */ /* 0x000fe20003f64270 */
[-C--:B------:R-:W-:Y:S01]  /*5c90*/  FMUL R49, R49, R88.reuse ;  /* 0x0000005831317220 */ /* 0x080fe20000400000 */
[----:B------:R-:W-:Y:S01]  /*5ca0*/  F2FP.TF32.F32.PACK_B R85, R85 ;  /* 0x00000055ff55723e */ /* 0x000fe200024050ff */
[-C--:B------:R-:W-:Y:S01]  /*5cb0*/  FMUL R51, R51, R88.reuse ;  /* 0x0000005833337220 */ /* 0x080fe20000400000 */
[----:B------:R-:W-:Y:S01]  /*5cc0*/  F2FP.TF32.F32.PACK_B R87, R87 ;  /* 0x00000057ff57723e */ /* 0x000fe200024050ff */
[-C--:B------:R-:W-:Y:S01]  /*5cd0*/  FMUL R53, R53, R88.reuse ;  /* 0x0000005835357220 */ /* 0x080fe20000400000 */
[----:B------:R-:W-:Y:S01]  /*5ce0*/  F2FP.TF32.F32.PACK_B R57, R57 ;  /* 0x00000039ff39723e */ /* 0x000fe200024050ff */
[----:B------:R-:W-:Y:S01]  /*5cf0*/  FMUL R55, R55, R88 ;  /* 0x0000005837377220 */ /* 0x000fe20000400000 */
[----:B------:R-:W-:Y:S01]  /*5d00*/  F2FP.TF32.F32.PACK_B R25, R25 ;  /* 0x00000019ff19723e */ /* 0x000fe200024050ff */
[----:B------:R0:W-:Y:S01]  /*5d10*/  @P0 STG.E desc[UR36][R10.64+0x40], R13 ;  /* 0x0000400d0a000986 */ /* 0x0001e2000c101924 */
[----:B------:R-:W-:-:S02]  /*5d20*/  ISETP.GT.AND P0, PT, R3, 0x8, P2 ;  /* 0x000000080300780c */ /* 0x000fc40001704270 */
[----:B------:R-:W-:Y:S02]  /*5d30*/  ISETP.GT.AND P2, PT, R4, 0x18, PT ;  /* 0x000000180400780c */ /* 0x000fe40003f44270 */
[----:B------:R-:W-:Y:S02]  /*5d40*/  F2FP.TF32.F32.PACK_B R27, R27 ;  /* 0x0000001bff1b723e */ /* 0x000fe400024050ff */
[----:B------:R-:W-:Y:S02]  /*5d50*/  F2FP.TF32.F32.PACK_B R29, R29 ;  /* 0x0000001dff1d723e */ /* 0x000fe400024050ff */
[----:B------:R-:W-:Y:S02]  /*5d60*/  F2FP.TF32.F32.PACK_B R31, R31 ;  /* 0x0000001fff1f723e */ /* 0x000fe400024050ff */
[----:B------:R-:W-:Y:S01]  /*5d70*/  F2FP.TF32.F32.PACK_B R33, R33 ;  /* 0x00000021ff21723e */ /* 0x000fe200024050ff */
[----:B0-----:R-:W-:Y:S01]  /*5d80*/  FMUL R13, R70, R88 ;  /* 0x00000058460d7220 */ /* 0x001fe20000400000 */
[----:B------:R-:W-:Y:S01]  /*5d90*/  F2FP.TF32.F32.PACK_B R35, R35 ;  /* 0x00000023ff23723e */ /* 0x000fe200024050ff */
[----:B------:R-:W-:Y:S01]  /*5da0*/  @P0 STG.E desc[UR36][R10.64+0x44], R67 ;  /* 0x000044430a000986 */ /* 0x000fe2000c101924 */
[----:B------:R-:W-:-:S02]  /*5db0*/  ISETP.GT.AND P0, PT, R3, RZ, P2 ;  /* 0x000000ff0300720c */ /* 0x000fc40001704270 */
[----:B------:R-:W-:Y:S02]  /*5dc0*/  F2FP.TF32.F32.PACK_B R13, R13 ;  /* 0x0000000dff0d723e */ /* 0x000fe400024050ff */
[----:B------:R-:W-:Y:S02]  /*5dd0*/  F2FP.TF32.F32.PACK_B R37, R37 ;  /* 0x00000025ff25723e */ /* 0x000fe400024050ff */
[----:B------:R-:W-:Y:S02]  /*5de0*/  F2FP.TF32.F32.PACK_B R39, R39 ;  /* 0x00000027ff27723e */ /* 0x000fe400024050ff */
[----:B------:R-:W-:Y:S02]  /*5df0*/  F2FP.TF32.F32.PACK_B R41, R41 ;  /* 0x00000029ff29723e */ /* 0x000fe400024050ff */
[----:B------:R-:W-:Y:S02]  /*5e00*/  F2FP.TF32.F32.PACK_B R43, R43 ;  /* 0x0000002bff2b723e */ /* 0x000fe400024050ff */
[----:B------:R-:W-:Y:S01]  /*5e10*/  F2FP.TF32.F32.PACK_B R45, R45 ;  /* 0x0000002dff2d723e */ /* 0x000fe200024050ff */
[----:B------:R0:W-:Y:S01]  /*5e20*/  @P0 STG.E desc[UR36][R8.64+0x60], R5 ;  /* 0x0000600508000986 */ /* 0x0001e2000c101924 */
[----:B------:R-:W-:-:S02]  /*5e30*/  ISETP.GT.AND P0, PT, R3, RZ, P1 ;  /* 0x000000ff0300720c */ /* 0x000fc40000f04270 */
[----:B------:R-:W-:Y:S02]  /*5e40*/  F2FP.TF32.F32.PACK_B R47, R47 ;  /* 0x0000002fff2f723e */ /* 0x000fe400024050ff */
[----:B------:R-:W-:Y:S02]  /*5e50*/  F2FP.TF32.F32.PACK_B R49, R49 ;  /* 0x00000031ff31723e */ /* 0x000fe400024050ff */
[----:B------:R-:W-:Y:S02]  /*5e60*/  F2FP.TF32.F32.PACK_B R51, R51 ;  /* 0x00000033ff33723e */ /* 0x000fe400024050ff */
[----:B------:R-:W-:Y:S02]  /*5e70*/  F2FP.TF32.F32.PACK_B R53, R53 ;  /* 0x00000035ff35723e */ /* 0x000fe400024050ff */
[----:B------:R-:W-:Y:S01]  /*5e80*/  F2FP.TF32.F32.PACK_B R55, R55 ;  /* 0x00000037ff37723e */ /* 0x000fe200024050ff */
[----:B0-----:R-:W-:Y:S02]  /*5e90*/  FMUL R5, R72, R88 ;  /* 0x0000005848057220 */ /* 0x001fe40000400000 */
[----:B------:R-:W-:Y:S01]  /*5ea0*/  @P0 STG.E desc[UR36][R8.64+0x64], R69 ;  /* 0x0000644508000986 */ /* 0x000fe2000c101924 */
[----:B------:R-:W-:-:S02]  /*5eb0*/  ISETP.GT.AND P0, PT, R3, 0x8, P2 ;  /* 0x000000080300780c */ /* 0x000fc40001704270 */
[----:B------:R-:W-:Y:S02]  /*5ec0*/  ISETP.GT.AND P2, PT, R4, 0x20, PT ;  /* 0x000000200400780c */ /* 0x000fe40003f44270 */
[----:B------:R-:W-:-:S09]  /*5ed0*/  F2FP.TF32.F32.PACK_B R5, R5 ;  /* 0x00000005ff05723e */ /* 0x000fd200024050ff */
[----:B------:R0:W-:Y:S01]  /*5ee0*/  @P0 STG.E desc[UR36][R10.64+0x60], R13 ;  /* 0x0000600d0a000986 */ /* 0x0001e2000c101924 */
[----:B------:R-:W-:Y:S02]  /*5ef0*/  ISETP.GT.AND P0, PT, R3, 0x8, P1 ;  /* 0x000000080300780c */ /* 0x000fe40000f04270 */
[----:B------:R-:W-:Y:S01]  /*5f00*/  ISETP.GT.AND P1, PT, R4, 0x21, PT ;  /* 0x000000210400780c */ /* 0x000fe20003f24270 */
[----:B0-----:R-:W-:-:S10]  /*5f10*/  FMUL R13, R74, R88 ;  /* 0x000000584a0d7220 */ /* 0x001fd40000400000 */
[----:B------:R-:W-:Y:S01]  /*5f20*/  @P0 STG.E desc[UR36][R10.64+0x64], R71 ;  /* 0x000064470a000986 */ /* 0x000fe2000c101924 */
[----:B------:R-:W-:Y:S02]  /*5f30*/  ISETP.GT.AND P0, PT, R3, RZ, P2 ;  /* 0x000000ff0300720c */ /* 0x000fe40001704270 */
[----:B------:R-:W-:-:S11]  /*5f40*/  F2FP.TF32.F32.PACK_B R13, R13 ;  /* 0x0000000dff0d723e */ /* 0x000fd600024050ff */
[----:B------:R0:W-:Y:S01]  /*5f50*/  @P0 STG.E desc[UR36][R8.64+0x80], R5 ;  /* 0x0000800508000986 */ /* 0x0001e2000c101924 */
[----:B------:R-:W-:Y:S01]  /*5f60*/  ISETP.GT.AND P0, PT, R3, RZ, P1 ;  /* 0x000000ff0300720c */ /* 0x000fe20000f04270 */
[----:B0-----:R-:W-:-:S12]  /*5f70*/  FMUL R5, R76, R88 ;  /* 0x000000584c057220 */ /* 0x001fd80000400000 */
[----:B------:R-:W-:Y:S01]  /*5f80*/  @P0 STG.E desc[UR36][R8.64+0x84], R73 ;  /* 0x0000844908000986 */ /* 0x000fe2000c101924 */
[----:B------:R-:W-:Y:S02]  /*5f90*/  ISETP.GT.AND P0, PT, R3, 0x8, P2 ;  /* 0x000000080300780c */ /* 0x000fe40001704270 */
[----:B------:R-:W-:Y:S02]  /*5fa0*/  F2FP.TF32.F32.PACK_B R5, R5 ;  /* 0x00000005ff05723e */ /* 0x000fe400024050ff */
[----:B------:R-:W-:-:S09]  /*5fb0*/  ISETP.GT.AND P2, PT, R4, 0x38, PT ;  /* 0x000000380400780c */ /* 0x000fd20003f44270 */
[----:B------:R0:W-:Y:S01]  /*5fc0*/  @P0 STG.E desc[UR36][R10.64+0x80], R13 ;  /* 0x0000800d0a000986 */ /* 0x0001e2000c101924 */
[----:B------:R-:W-:Y:S01]  /*5fd0*/  ISETP.GT.AND P0, PT, R3, 0x8, P1 ;  /* 0x000000080300780c */ /* 0x000fe20000f04270 */
[----:B0-----:R-:W-:-:S12]  /*5fe0*/  FMUL R13, R78, R88 ;  /* 0x000000584e0d7220 */ /* 0x001fd80000400000 */
        /* <DEDUP_REMOVED lines=8> */
[----:B------:R-:W-:-:S11]  /*6070*/  F2FP.TF32.F32.PACK_B R5, R5 ;  /* 0x00000005ff05723e */ /* 0x000fd600024050ff */
[----:B------:R0:W-:Y:S01]  /*6080*/  @P0 STG.E desc[UR36][R10.64+0xa0], R13 ;  /* 0x0000a00d0a000986 */ /* 0x0001e2000c101924 */
[C---:B------:R-:W-:Y:S02]  /*6090*/  ISETP.GT.AND P0, PT, R3.reuse, 0x8, P4 ;  /* 0x000000080300780c */ /* 0x040fe40002704270 */
[----:B------:R-:W-:Y:S01]  /*60a0*/  ISETP.GT.AND P4, PT, R3, 0x8, P2 ;  /* 0x000000080300780c */ /* 0x000fe20001784270 */
[----:B0-----:R-:W-:-:S10]  /*60b0*/  FMUL R13, R82, R88 ;  /* 0x00000058520d7220 */ /* 0x001fd40000400000 */
[----:B------:R-:W-:Y:S01]  /*60c0*/  @P0 STG.E desc[UR36][R10.64+0xa4], R79 ;  /* 0x0000a44f0a000986 */ /* 0x000fe2000c101924 */
[----:B------:R-:W-:Y:S02]  /*60d0*/  ISETP.GT.AND P0, PT, R3, RZ, P3 ;  /* 0x000000ff0300720c */ /* 0x000fe40001f04270 */
[----:B------:R-:W-:-:S11]  /*60e0*/  F2FP.TF32.F32.PACK_B R13, R13 ;  /* 0x0000000dff0d723e */ /* 0x000fd600024050ff */
[----:B------:R0:W-:Y:S01]  /*60f0*/  @P0 STG.E desc[UR36][R8.64+0xc0], R5 ;  /* 0x0000c00508000986 */ /* 0x0001e2000c101924 */
[----:B------:R-:W-:-:S04]  /*6100*/  ISETP.GT.AND P0, PT, R4, 0x31, PT ;  /* 0x000000310400780c */ /* 0x000fc80003f04270 */
[----:B------:R-:W-:Y:S01]  /*6110*/  ISETP.GT.AND P1, PT, R3, RZ, P0 ;  /* 0x000000ff0300720c */ /* 0x000fe20000724270 */
[----:B0-----:R-:W-:-:S05]  /*6120*/  FMUL R5, R84, R88 ;  /* 0x0000005854057220 */ /* 0x001fca0000400000 */
[----:B------:R-:W-:-:S07]  /*6130*/  F2FP.TF32.F32.PACK_B R5, R5 ;  /* 0x00000005ff05723e */ /* 0x000fce00024050ff */
[----:B------:R-:W-:Y:S01]  /*6140*/  @P1 STG.E desc[UR36][R8.64+0xc4], R81 ;  /* 0x0000c45108001986 */ /* 0x000fe2000c101924 */
[----:B------:R-:W-:-:S13]  /*6150*/  ISETP.GT.AND P1, PT, R3, 0x8, P3 ;  /* 0x000000080300780c */ /* 0x000fda0001f24270 */
[----:B------:R0:W-:Y:S01]  /*6160*/  @P1 STG.E desc[UR36][R10.64+0xc0], R13 ;  /* 0x0000c00d0a001986 */ /* 0x0001e2000c101924 */
[----:B------:R-:W-:-:S13]  /*6170*/  ISETP.GT.AND P1, PT, R3, 0x8, P0 ;  /* 0x000000080300780c */ /* 0x000fda0000724270 */
[----:B------:R-:W-:Y:S01]  /*6180*/  @P1 STG.E desc[UR36][R10.64+0xc4], R83 ;  /* 0x0000c4530a001986 */ /* 0x000fe2000c101924 */
[----:B------:R-:W-:-:S05]  /*6190*/  IADD3 R14, P1, R91, R10, RZ ;  /* 0x0000000a5b0e7210 */ /* 0x000fca0007f3e0ff */
[----:B------:R-:W-:Y:S01]  /*61a0*/  IMAD.X R15, R89, 0x1, R11, P1 ;  /* 0x00000001590f7824 */ /* 0x000fe200008e060b */
[----:B------:R-:W-:-:S13]  /*61b0*/  ISETP.GT.AND P1, PT, R3, RZ, P2 ;  /* 0x000000ff0300720c */ /* 0x000fda0001724270 */
[----:B------:R1:W-:Y:S01]  /*61c0*/  @P1 STG.E desc[UR36][R8.64+0xe0], R5 ;  /* 0x0000e00508001986 */ /* 0x0003e2000c101924 */
[----:B------:R-:W-:-:S05]  /*61d0*/  IADD3 R20, P1, R91, R10, RZ ;  /* 0x0000000a5b147210 */ /* 0x000fca0007f3e0ff */
[----:B------:R-:W-:Y:S01]  /*61e0*/  IMAD.X R21, R89, 0x1, R11, P1 ;  /* 0x0000000159157824 */ /* 0x000fe200008e060b */
[----:B------:R-:W-:-:S05]  /*61f0*/  IADD3 R12, P1, R91, R8, RZ ;  /* 0x000000085b0c7210 */ /* 0x000fca0007f3e0ff */
[----:B0-----:R-:W-:Y:S01]  /*6200*/  IMAD.X R13, R89, 0x1, R9, P1 ;  /* 0x00000001590d7824 */ /* 0x001fe200008e0609 */
[----:B------:R-:W-:Y:S01]  /*6210*/  ISETP.GT.AND P1, PT, R4, 0x39, PT ;  /* 0x000000390400780c */ /* 0x000fe20003f24270 */
[----:B-1----:R-:W-:-:S03]  /*6220*/  FMUL R5, R86, R88 ;  /* 0x0000005856057220 */ /* 0x002fc60000400000 */
[----:B------:R-:W-:Y:S02]  /*6230*/  ISETP.GT.AND P5, PT, R3, RZ, P1 ;  /* 0x000000ff0300720c */ /* 0x000fe40000fa4270 */
[----:B------:R-:W-:-:S11]  /*6240*/  F2FP.TF32.F32.PACK_B R5, R5 ;  /* 0x00000005ff05723e */ /* 0x000fd600024050ff */
[----:B------:R-:W-:Y:S01]  /*6250*/  @P5 STG.E desc[UR36][R8.64+0xe4], R85 ;  /* 0x0000e45508005986 */ /* 0x000fe2000c101924 */
[----:B------:R-:W-:-:S03]  /*6260*/  ISETP.GT.AND P5, PT, R4, 0x1, PT ;  /* 0x000000010400780c */ /* 0x000fc60003fa4270 */
[----:B------:R0:W-:Y:S01]  /*6270*/  @P4 STG.E desc[UR36][R10.64+0xe0], R5 ;  /* 0x0000e0050a004986 */ /* 0x0001e2000c101924 */
[C---:B------:R-:W-:Y:S02]  /*6280*/  ISETP.GT.AND P4, PT, R3.reuse, 0x8, P1 ;  /* 0x000000080300780c */ /* 0x040fe40000f84270 */
[----:B------:R-:W-:Y:S01]  /*6290*/  ISETP.GT.AND P5, PT, R3, 0x80, P5 ;  /* 0x000000800300780c */ /* 0x000fe20002fa4270 */
[----:B0-----:R-:W-:-:S10]  /*62a0*/  FMUL R5, R26, R88 ;  /* 0x000000581a057220 */ /* 0x001fd40000400000 */
[----:B------:R0:W-:Y:S01]  /*62b0*/  @P4 STG.E desc[UR36][R10.64+0xe4], R87 ;  /* 0x0000e4570a004986 */ /* 0x0001e2000c101924 */
[C---:B------:R-:W-:Y:S01]  /*62c0*/  ISETP.GT.AND P4, PT, R3.reuse, 0x80, P6 ;  /* 0x000000800300780c */ /* 0x040fe20003784270 */
[----:B------:R-:W-:Y:S01]  /*62d0*/  @P5 IMAD.MOV.U32 R8, RZ, RZ, R12 ;  /* 0x000000ffff085224 */ /* 0x000fe200078e000c */
[----:B------:R-:W-:Y:S01]  /*62e0*/  ISETP.GT.AND P6, PT, R3, 0x88, P6 ;  /* 0x000000880300780c */ /* 0x000fe200037c4270 */
[----:B------:R-:W-:Y:S01]  /*62f0*/  @P5 IMAD.MOV.U32 R9, RZ, RZ, R13 ;  /* 0x000000ffff095224 */ /* 0x000fe200078e000d */
[----:B------:R-:W-:Y:S01]  /*6300*/  F2FP.TF32.F32.PACK_B R5, R5 ;  /* 0x00000005ff05723e */ /* 0x000fe200024050ff */
[----:B0-----:R-:W-:-:S08]  /*6310*/  FMUL R11, R28, R88 ;  /* 0x000000581c0b7220 */ /* 0x001fd00000400000 */
[----:B------:R-:W-:Y:S01]  /*6320*/  @P4 STG.E desc[UR36][R12.64], R57 ;  /* 0x000000390c004986 */ /* 0x000fe2000c101924 */
[----:B------:R-:W-:Y:S02]  /*6330*/  ISETP.NE.AND P4, PT, R56, RZ, PT ;  /* 0x000000ff3800720c */ /* 0x000fe40003f85270 */
[----:B------:R-:W-:Y:S01]  /*6340*/  F2FP.TF32.F32.PACK_B R11, R11 ;  /* 0x0000000bff0b723e */ /* 0x000fe200024050ff */
[----:B------:R-:W-:Y:S01]  /*6350*/  @P5 STG.E desc[UR36][R8.64+0x4], R25 ;  /* 0x0000041908005986 */ /* 0x000fe2000c101924 */
[----:B------:R-:W-:-:S03]  /*6360*/  ISETP.NE.AND P5, PT, R58, RZ, PT ;  /* 0x000000ff3a00720c */ /* 0x000fc60003fa5270 */
[----:B------:R0:W-:Y:S01]  /*6370*/  @P6 STG.E desc[UR36][R14.64], R5 ;  /* 0x000000050e006986 */ /* 0x0001e2000c101924 */
[----:B------:R-:W-:-:S04]  /*6380*/  ISETP.GT.AND P6, PT, R4, 0x1, PT ;  /* 0x000000010400780c */ /* 0x000fc80003fc4270 */
[----:B------:R-:W-:Y:S01]  /*6390*/  ISETP.GT.AND P6, PT, R3, 0x88, P6 ;  /* 0x000000880300780c */ /* 0x000fe200037c4270 */
[-C--:B0-----:R-:W-:Y:S01]  /*63a0*/  FMUL R5, R30, R88.reuse ;  /* 0x000000581e057220 */ /* 0x081fe20000400000 */
[----:B------:R-:W-:-:S04]  /*63b0*/  FMUL R15, R50, R88 ;  /* 0x00000058320f7220 */ /* 0x000fc80000400000 */
[----:B------:R-:W-:-:S07]  /*63c0*/  F2FP.TF32.F32.PACK_B R5, R5 ;  /* 0x00000005ff05723e */ /* 0x000fce00024050ff */
[----:B------:R0:W-:Y:S01]  /*63d0*/  @P6 STG.E desc[UR36][R20.64+0x4], R27 ;  /* 0x0000041b14006986 */ /* 0x0001e2000c101924 */
[----:B------:R-:W-:Y:S02]  /*63e0*/  ISETP.GT.AND P6, PT, R4, 0x8, PT ;  /* 0x000000080400780c */ /* 0x000fe40003fc4270 */
[----:B------:R-:W-:Y:S02]  /*63f0*/  F2FP.TF32.F32.PACK_B R15, R15 ;  /* 0x0000000fff0f723e */ /* 0x000fe400024050ff */
[----:B------:R-:W-:Y:S01]  /*6400*/  ISETP.GT.AND P6, PT, R3, 0x80, P6 ;  /* 0x000000800300780c */ /* 0x000fe200037c4270 */
[----:B0-----:R-:W-:-:S05]  /*6410*/  FMUL R21, R52, R88 ;  /* 0x0000005834157220 */ /* 0x001fca0000400000 */
[----:B------:R-:W-:-:S07]  /*6420*/  F2FP.TF32.F32.PACK_B R21, R21 ;  /* 0x00000015ff15723e */ /* 0x000fce00024050ff */
[----:B------:R-:W-:Y:S02]  /*6430*/  @P6 IMAD.MOV.U32 R8, RZ, RZ, R12 ;  /* 0x000000ffff086224 */ /* 0x000fe400078e000c */
[----:B------:R-:W-:-:S05]  /*6440*/  @P6 IMAD.MOV.U32 R9, RZ, RZ, R13 ;  /* 0x000000ffff096224 */ /* 0x000fca00078e000d */
[----:B------:R0:W-:Y:S01]  /*6450*/  @P6 STG.E desc[UR36][R8.64+0x20], R11 ;  /* 0x0000200b08006986 */ /* 0x0001e2000c101924 */
[----:B------:R-:W-:-:S04]  /*6460*/  ISETP.GT.AND P6, PT, R4, 0x9, PT ;  /* 0x000000090400780c */ /* 0x000fc80003fc4270 */
[----:B------:R-:W-:Y:S01]  /*6470*/  ISETP.GT.AND P6, PT, R3, 0x80, P6 ;  /* 0x000000800300780c */ /* 0x000fe200037c4270 */
[----:B0-----:R-:W-:-:S05]  /*6480*/  FMUL R11, R32, R88 ;  /* 0x00000058200b7220 */ /* 0x001fca0000400000 */
[----:B------:R-:W-:-:S07]  /*6490*/  F2FP.TF32.F32.PACK_B R11, R11 ;  /* 0x0000000bff0b723e */ /* 0x000fce00024050ff */
[----:B------:R-:W-:Y:S02]  /*64a0*/  @P6 IMAD.MOV.U32 R8, RZ, RZ, R12 ;  /* 0x000000ffff086224 */ /* 0x000fe400078e000c */
[----:B------:R-:W-:-:S05]  /*64b0*/  @P6 IMAD.MOV.U32 R9, RZ, RZ, R13 ;  /* 0x000000ffff096224 */ /* 0x000fca00078e000d */
[----:B------:R-:W-:Y:S01]  /*64c0*/  @P6 STG.E desc[UR36][R8.64+0x24], R29 ;  /* 0x0000241d08006986 */ /* 0x000fe2000c101924 */
[----:B------:R-:W-:-:S04]  /*64d0*/  ISETP.GT.AND P6, PT, R4, 0x8, PT ;  /* 0x000000080400780c */ /* 0x000fc80003fc4270 */
[----:B------:R-:W-:-:S13]  /*64e0*/  ISETP.GT.AND P6, PT, R3, 0x88, P6 ;  /* 0x000000880300780c */ /* 0x000fda00037c4270 */
[----:B------:R0:W-:Y:S01]  /*64f0*/  @P6 STG.E desc[UR36][R6.64+0x20], R5 ;  /* 0x0000200506006986 */ /* 0x0001e2000c101924 */
[----:B------:R-:W-:-:S04]  /*6500*/  ISETP.GT.AND P6, PT, R4, 0x9, PT ;  /* 0x000000090400780c */ /* 0x000fc80003fc4270 */
[----:B------:R-:W-:Y:S01]  /*6510*/  ISETP.GT.AND P6, PT, R3, 0x88, P6 ;  /* 0x000000880300780c */ /* 0x000fe200037c4270 */
[----:B0-----:R-:W-:-:S05]  /*6520*/  FMUL R5, R34, R88 ;  /* 0x0000005822057220 */ /* 0x001fca0000400000 */
[----:B------:R-:W-:-:S07]  /*6530*/  F2FP.TF32.F32.PACK_B R5, R5 ;  /* 0x00000005ff05723e */ /* 0x000fce00024050ff */
[----:B------:R-:W-:Y:S01]  /*6540*/  @P6 STG.E desc[UR36][R6.64+0x24], R31 ;  /* 0x0000241f06006986 */ /* 0x000fe2000c101924 */
[----:B------:R-:W-:-:S04]  /*6550*/  ISETP.GT.AND P6, PT, R4, 0x10, PT ;  /* 0x000000100400780c */ /* 0x000fc80003fc4270 */
[----:B------:R-:W-:-:S13]  /*6560*/  ISETP.GT.AND P6, PT, R3, 0x80, P6 ;  /* 0x000000800300780c */ /* 0x000fda00037c4270 */
        /* <DEDUP_REMOVED lines=54> */
[----:B------:R0:W-:Y:S01]  /*68d0*/  @P6 STG.E desc[UR36][R6.64+0x80], R5 ;  /* 0x0000800506006986 */ /* 0x0001e2000c101924 */
[----:B------:R-:W-:-:S04]  /*68e0*/  ISETP.GT.AND P6, PT, R4, 0x21, PT ;  /* 0x000000210400780c */ /* 0x000fc80003fc4270 */
[----:B------:R-:W-:-:S13]  /*68f0*/  ISETP.GT.AND P6, PT, R3, 0x88, P6 ;  /* 0x000000880300780c */ /* 0x000fda00037c4270 */
[----:B------:R-:W-:Y:S02]  /*6900*/  @P6 IMAD.MOV.U32 R4, RZ, RZ, R6 ;  /* 0x000000ffff046224 */ /* 0x000fe400078e0006 */
[----:B0-----:R-:W-:-:S05]  /*6910*/  @P6 IMAD.MOV.U32 R5, RZ, RZ, R7 ;  /* 0x000000ffff056224 */ /* 0x001fca00078e0007 */
[----:B------:R0:W-:Y:S01]  /*6920*/  @P6 STG.E desc[UR36][R4.64+0x84], R43 ;  /* 0x0000842b04006986 */ /* 0x0001e2000c101924 */
[C---:B------:R-:W-:Y:S02]  /*6930*/  ISETP.GT.AND P6, PT, R3.reuse, 0x80, P5 ;  /* 0x000000800300780c */ /* 0x040fe40002fc4270 */
[----:B------:R-:W-:-:S11]  /*6940*/  ISETP.GT.AND P5, PT, R3, 0x88, P5 ;  /* 0x000000880300780c */ /* 0x000fd60002fa4270 */
[----:B0-----:R-:W-:Y:S02]  /*6950*/  @P6 IMAD.MOV.U32 R4, RZ, RZ, R12 ;  /* 0x000000ffff046224 */ /* 0x001fe400078e000c */
[----:B------:R-:W-:-:S05]  /*6960*/  @P6 IMAD.MOV.U32 R5, RZ, RZ, R13 ;  /* 0x000000ffff056224 */ /* 0x000fca00078e000d */
[----:B------:R0:W-:Y:S01]  /*6970*/  @P6 STG.E desc[UR36][R4.64+0xa0], R9 ;  /* 0x0000a00904006986 */ /* 0x0001e2000c101924 */
[C---:B------:R-:W-:Y:S02]  /*6980*/  ISETP.GT.AND P6, PT, R3.reuse, 0x80, P4 ;  /* 0x000000800300780c */ /* 0x040fe400027c4270 */
[----:B------:R-:W-:Y:S01]  /*6990*/  ISETP.GT.AND P4, PT, R3, 0x88, P4 ;  /* 0x000000880300780c */ /* 0x000fe20002784270 */
[----:B0-----:R-:W-:-:S10]  /*69a0*/  FMUL R9, R48, R88 ;  /* 0x0000005830097220 */ /* 0x001fd40000400000 */
[----:B------:R-:W-:Y:S02]  /*69b0*/  @P6 IMAD.MOV.U32 R4, RZ, RZ, R12 ;  /* 0x000000ffff046224 */ /* 0x000fe400078e000c */
[----:B------:R-:W-:Y:S01]  /*69c0*/  @P6 IMAD.MOV.U32 R5, RZ, RZ, R13 ;  /* 0x000000ffff056224 */ /* 0x000fe200078e000d */
[----:B------:R-:W-:-:S04]  /*69d0*/  F2FP.TF32.F32.PACK_B R9, R9 ;  /* 0x00000009ff09723e */ /* 0x000fc800024050ff */
[----:B------:R0:W-:Y:S02]  /*69e0*/  @P6 STG.E desc[UR36][R4.64+0xa4], R45 ;  /* 0x0000a42d04006986 */ /* 0x0001e4000c101924 */
[----:B0-----:R-:W-:Y:S02]  /*69f0*/  @P5 IMAD.MOV.U32 R4, RZ, RZ, R6 ;  /* 0x000000ffff045224 */ /* 0x001fe400078e0006 */
[----:B------:R-:W-:-:S05]  /*6a00*/  @P5 IMAD.MOV.U32 R5, RZ, RZ, R7 ;  /* 0x000000ffff055224 */ /* 0x000fca00078e0007 */
[----:B------:R0:W-:Y:S01]  /*6a10*/  @P5 STG.E desc[UR36][R4.64+0xa0], R11 ;  /* 0x0000a00b04005986 */ /* 0x0001e2000c101924 */
[C---:B------:R-:W-:Y:S02]  /*6a20*/  ISETP.GT.AND P5, PT, R3.reuse, 0x80, P3 ;  /* 0x000000800300780c */ /* 0x040fe40001fa4270 */
[----:B------:R-:W-:Y:S01]  /*6a30*/  ISETP.GT.AND P3, PT, R3, 0x88, P3 ;  /* 0x000000880300780c */ /* 0x000fe20001f64270 */
[----:B0-----:R-:W-:Y:S02]  /*6a40*/  @P4 IMAD.MOV.U32 R4, RZ, RZ, R6 ;  /* 0x000000ffff044224 */ /* 0x001fe400078e0006 */
[----:B------:R-:W-:Y:S01]  /*6a50*/  FMUL R11, R54, R88 ;  /* 0x00000058360b7220 */ /* 0x000fe20000400000 */
[----:B------:R-:W-:-:S04]  /*6a60*/  @P4 IMAD.MOV.U32 R5, RZ, RZ, R7 ;  /* 0x000000ffff054224 */ /* 0x000fc800078e0007 */
[----:B------:R-:W-:Y:S01]  /*6a70*/  F2FP.TF32.F32.PACK_B R11, R11 ;  /* 0x0000000bff0b723e */ /* 0x000fe200024050ff */
[----:B------:R0:W-:Y:S01]  /*6a80*/  @P4 STG.E desc[UR36][R4.64+0xa4], R47 ;  /* 0x0000a42f04004986 */ /* 0x0001e2000c101924 */
[C---:B------:R-:W-:Y:S02]  /*6a90*/  ISETP.GT.AND P4, PT, R3.reuse, 0x80, P0 ;  /* 0x000000800300780c */ /* 0x040fe40000784270 */
[----:B------:R-:W-:Y:S01]  /*6aa0*/  ISETP.GT.AND P0, PT, R3, 0x88, P0 ;  /* 0x000000880300780c */ /* 0x000fe20000704270 */
[----:B0-----:R-:W-:Y:S02]  /*6ab0*/  @P5 IMAD.MOV.U32 R4, RZ, RZ, R12 ;  /* 0x000000ffff045224 */ /* 0x001fe400078e000c */
[----:B------:R-:W-:-:S05]  /*6ac0*/  @P5 IMAD.MOV.U32 R5, RZ, RZ, R13 ;  /* 0x000000ffff055224 */ /* 0x000fca00078e000d */
        /* <DEDUP_REMOVED lines=10> */
[----:B------:R0:W-:Y:S02]  /*6b70*/  @P3 STG.E desc[UR36][R4.64+0xc0], R15 ;  /* 0x0000c00f04003986 */ /* 0x0001e4000c101924 */
[----:B0-----:R-:W-:Y:S02]  /*6b80*/  @P0 IMAD.MOV.U32 R4, RZ, RZ, R6 ;  /* 0x000000ffff040224 */ /* 0x001fe400078e0006 */
[----:B------:R-:W-:-:S05]  /*6b90*/  @P0 IMAD.MOV.U32 R5, RZ, RZ, R7 ;  /* 0x000000ffff050224 */ /* 0x000fca00078e0007 */
[----:B------:R0:W-:Y:S02]  /*6ba0*/  @P0 STG.E desc[UR36][R4.64+0xc4], R51 ;  /* 0x0000c43304000986 */ /* 0x0001e4000c101924 */
[----:B0-----:R-:W-:Y:S02]  /*6bb0*/  @P5 IMAD.MOV.U32 R4, RZ, RZ, R12 ;  /* 0x000000ffff045224 */ /* 0x001fe400078e000c */
[----:B------:R-:W-:-:S05]  /*6bc0*/  @P5 IMAD.MOV.U32 R5, RZ, RZ, R13 ;  /* 0x000000ffff055224 */ /* 0x000fca00078e000d */
[----:B------:R0:W-:Y:S04]  /*6bd0*/  @P5 STG.E desc[UR36][R4.64+0xe0], R21 ;  /* 0x0000e01504005986 */ /* 0x0001e8000c101924 */
[----:B------:R1:W-:Y:S01]  /*6be0*/  @P4 STG.E desc[UR36][R12.64+0xe4], R53 ;  /* 0x0000e4350c004986 */ /* 0x0003e2000c101924 */
[----:B0-----:R-:W-:Y:S02]  /*6bf0*/  @P2 IMAD.MOV.U32 R4, RZ, RZ, R6 ;  /* 0x000000ffff042224 */ /* 0x001fe400078e0006 */
[----:B------:R-:W-:-:S05]  /*6c00*/  @P2 IMAD.MOV.U32 R5, RZ, RZ, R7 ;  /* 0x000000ffff052224 */ /* 0x000fca00078e0007 */
[----:B------:R1:W-:Y:S04]  /*6c10*/  @P2 STG.E desc[UR36][R4.64+0xe0], R11 ;  /* 0x0000e00b04002986 */ /* 0x0003e8000c101924 */
[----:B------:R1:W-:Y:S02]  /*6c20*/  @P1 STG.E desc[UR36][R6.64+0xe4], R55 ;  /* 0x0000e43706001986 */ /* 0x0003e4000c101924 */
.L_x_158:
[----:B------:R-:W-:Y:S05]  /*6c30*/  BSYNC B0 ;  /* 0x0000000000007941 */ /* 0x000fea0003800000 */
.L_x_34:
[----:B------:R-:W-:Y:S01]  /*6c40*/  ULDC UR4, c[0x0][0xc] ;  /* 0x0000030000047ab9 */ /* 0x000fe20000000800 */
[----:B------:R-:W-:Y:S01]  /*6c50*/  ULDC UR5, c[0x0][0x10] ;  /* 0x0000040000057ab9 */ /* 0x000fe20000000800 */
[----:B------:R-:W2:Y:S01]  /*6c60*/  LDC R3, c[0x0][0x14] ;  /* 0x00000500ff037b82 */ /* 0x000ea20000000800 */
[----:B------:R-:W-:Y:S01]  /*6c70*/  UIMAD.WIDE.U32 UR4, UR4, UR5, URZ ;  /* 0x00000005040472a5 */ /* 0x000fe2000f8e003f */
[----:B------:R-:W-:Y:S02]  /*6c80*/  IMAD.MOV.U32 R92, RZ, RZ, -0x1 ;  /* 0xffffffffff5c7424 */ /* 0x000fe400078e00ff */
[----:B------:R-:W-:-:S03]  /*6c90*/  IMAD.MOV.U32 R89, RZ, RZ, -0x1 ;  /* 0xffffffffff597424 */ /* 0x000fc600078e00ff */
[----:B--2---:R-:W-:-:S04]  /*6ca0*/  IMAD.WIDE.U32 R16, R3, UR4, R16 ;  /* 0x0000000403107c25 */ /* 0x004fc8000f8e0010 */
[----:B------:R-:W-:Y:S01]  /*6cb0*/  IMAD R3, R3, UR5, RZ ;  /* 0x0000000503037c24 */ /* 0x000fe2000f8e02ff */
[----:B------:R-:W-:Y:S02]  /*6cc0*/  ULDC.64 UR4, c[0x0][0x650] ;  /* 0x0001940000047ab9 */ /* 0x000fe40000000a00 */
[----:B------:R-:W-:Y:S01]  /*6cd0*/  ISETP.GE.U32.AND P0, PT, R16, UR4, PT ;  /* 0x0000000410007c0c */ /* 0x000fe2000bf06070 */
[--C-:B------:R-:W-:Y:S01]  /*6ce0*/  IMAD.IADD R17, R17, 0x1, R3.reuse ;  /* 0x0000000111117824 */ /* 0x100fe200078e0203 */
[----:B------:R-:W-:-:S04]  /*6cf0*/  PRMT R3, RZ, 0x7610, R3 ;  /* 0x00007610ff037816 */ /* 0x000fc80000000003 */
[----:B------:R-:W-:-:S13]  /*6d00*/  ISETP.GE.U32.AND.EX P0, PT, R17, UR5, PT, P0 ;  /* 0x0000000511007c0c */ /* 0x000fda000bf06100 */
[----:B------:R-:W-:Y:S05]  /*6d10*/  @P0 BRA `(.L_x_159) ;  /* 0x0000000400640947 */ /* 0x000fea0003800000 */
[----:B-1----:R-:W1:Y:S01]  /*6d20*/  S2R R12, SR_CTAID.X ;  /* 0x00000000000c7919 */ /* 0x002e620000002500 */
[----:B0-----:R-:W0:Y:S01]  /*6d30*/  LDC.64 R10, c[0x0][0x628] ;  /* 0x00018a00ff0a7b82 */ /* 0x001e220000000a00 */
[----:B------:R-:W-:Y:S01]  /*6d40*/  ULDC UR4, c[0x0][0x150] ;  /* 0x0000540000047ab9 */ /* 0x000fe20000000800 */
[----:B----4-:R-:W-:Y:S01]  /*6d50*/  IMAD.MOV.U32 R8, RZ, RZ, R16 ;  /* 0x000000ffff087224 */ /* 0x010fe200078e0010 */
[----:B------:R-:W2:Y:S01]  /*6d60*/  S2R R24, SR_CTAID.Y ;  /* 0x0000000000187919 */ /* 0x000ea20000002600 */
[----:B------:R-:W-:-:S04]  /*6d70*/  IMAD.MOV.U32 R9, RZ, RZ, R17 ;  /* 0x000000ffff097224 */ /* 0x000fc800078e0011 */
[----:B------:R-:W4:Y:S08]  /*6d80*/  LDC R21, c[0x0][0x144] ;  /* 0x00005100ff157b82 */ /* 0x000f300000000800 */
[----:B------:R-:W2:Y:S08]  /*6d90*/  LDC R0, c[0x0][0x630] ;  /* 0x00018c00ff007b82 */ /* 0x000eb00000000800 */
[----:B---3--:R-:W3:Y:S01]  /*6da0*/  LDC.64 R14, c[0x0][0x620] ;  /* 0x00018800ff0e7b82 */ /* 0x008ee20000000a00 */
[----:B0-----:R-:W-:-:S04]  /*6db0*/  ISETP.NE.U32.AND P0, PT, R10, RZ, PT ;  /* 0x000000ff0a00720c */ /* 0x001fc80003f05070 */
[----:B------:R-:W-:Y:S02]  /*6dc0*/  ISETP.NE.AND.EX P0, PT, R11, RZ, PT, P0 ;  /* 0x000000ff0b00720c */ /* 0x000fe40003f05300 */
[----:B-1----:R-:W-:-:S05]  /*6dd0*/  I2FP.F32.U32 R3, R12 ;  /* 0x0000000c00037245 */ /* 0x002fca0000201000 */
[----:B------:R-:W-:-:S04]  /*6de0*/  FMUL R3, R3, UR4 ;  /* 0x0000000403037c20 */ /* 0x000fc80008400000 */
[----:B------:R0:W1:Y:S02]  /*6df0*/  F2I.U32.TRUNC.NTZ R20, R3 ;  /* 0x0000000300147305 */ /* 0x000064000020f000 */
[----:B--2-4-:R-:W-:Y:S05]  /*6e00*/  @!P0 BRA `(.L_x_160) ;  /* 0x0000000000288947 */ /* 0x014fea0003800000 */
[----:B0-----:R-:W0:Y:S02]  /*6e10*/  LDC R3, c[0x0][0x634] ;  /* 0x00018d00ff037b82 */ /* 0x001e240000000800 */
        /* <DEDUP_REMOVED lines=9> */
.L_x_160:
[----:B------:R-:W2:Y:S01]  /*6eb0*/  LDC.64 R28, c[0x0][0x640] ;  /* 0x00019000ff1c7b82 */ /* 0x000ea20000000a00 */
[-CC-:B------:R-:W-:Y:S01]  /*6ec0*/  SHF.R.U64 R89, R8, R0.reuse, R9.reuse ;  /* 0x0000000008597219 */ /* 0x180fe20000001209 */
[----:B-1----:R-:W-:Y:S01]  /*6ed0*/  IMAD.MOV R20, RZ, RZ, -R20 ;  /* 0x000000ffff147224 */ /* 0x002fe200078e0a14 */
[----:B------:R-:W-:Y:S01]  /*6ee0*/  SHF.R.U32.HI R0, RZ, R0, R9 ;  /* 0x00000000ff007219 */ /* 0x000fe20000011609 */
[----:B------:R-:W-:Y:S01]  /*6ef0*/  ULDC UR4, c[0x0][0x154] ;  /* 0x0000550000047ab9 */ /* 0x000fe20000000800 */
[----:B0-----:R-:W-:Y:S01]  /*6f00*/  IADD3 R3, P0, RZ, -R89, RZ ;  /* 0x80000059ff037210 */ /* 0x001fe20007f1e0ff */
[----:B------:R-:W-:Y:S02]  /*6f10*/  IMAD R21, R21, R20, R12 ;  /* 0x0000001415157224 */ /* 0x000fe400078e020c */
[----:B------:R-:W0:Y:S01]  /*6f20*/  LDC R6, c[0x0][0x618] ;  /* 0x00018600ff067b82 */ /* 0x000e220000000800 */
[----:B------:R-:W-:Y:S02]  /*6f30*/  IMAD.MOV.U32 R7, RZ, RZ, 0x1 ;  /* 0x00000001ff077424 */ /* 0x000fe400078e00ff */
[----:B------:R-:W-:-:S04]  /*6f40*/  IMAD.X R5, RZ, RZ, ~R0, P0 ;  /* 0x000000ffff057224 */ /* 0x000fc800000e0e00 */
[-C--:B---3--:R-:W-:Y:S01]  /*6f50*/  IMAD R0, R5, R14.reuse, RZ ;  /* 0x0000000e05007224 */ /* 0x088fe200078e02ff */
[----:B------:R-:W1:Y:S01]  /*6f60*/  LDC R8, c[0x0][0x608] ;  /* 0x00018200ff087b82 */ /* 0x000e620000000800 */
[----:B------:R-:W-:-:S04]  /*6f70*/  IMAD.WIDE.U32 R4, R3, R14, R16 ;  /* 0x0000000e03047225 */ /* 0x000fc800078e0010 */
[----:B------:R-:W-:Y:S01]  /*6f80*/  IMAD R3, R3, R15, R0 ;  /* 0x0000000f03037224 */ /* 0x000fe200078e0200 */
[----:B------:R-:W-:Y:S02]  /*6f90*/  I2FP.F32.U32 R0, R24 ;  /* 0x0000001800007245 */ /* 0x000fe40000201000 */
[----:B------:R-:W3:Y:S01]  /*6fa0*/  LDC R26, c[0x0][0x658] ;  /* 0x00019600ff1a7b82 */ /* 0x000ee20000000800 */
[----:B------:R-:W-:Y:S01]  /*6fb0*/  IMAD.IADD R3, R5, 0x1, R3 ;  /* 0x0000000105037824 */ /* 0x000fe200078e0203 */
[----:B--2---:R-:W-:Y:S01]  /*6fc0*/  ISETP.NE.U32.AND P0, PT, R28, RZ, PT ;  /* 0x000000ff1c00720c */ /* 0x004fe20003f05070 */
[----:B------:R-:W-:Y:S01]  /*6fd0*/  FMUL R0, R0, UR4 ;  /* 0x0000000400007c20 */ /* 0x000fe20008400000 */
[----:B------:R-:W-:Y:S02]  /*6fe0*/  IMAD.MOV.U32 R5, RZ, RZ, -0x1 ;  /* 0xffffffffff057424 */ /* 0x000fe400078e00ff */
[----:B------:R-:W-:Y:S01]  /*6ff0*/  ISETP.NE.AND.EX P0, PT, R29, RZ, PT, P0 ;  /* 0x000000ff1d00720c */ /* 0x000fe20003f05300 */
[----:B------:R2:W4:Y:S01]  /*7000*/  F2I.U32.TRUNC.NTZ R13, R0 ;  /* 0x00000000000d7305 */ /* 0x000522000020f000 */
[----:B------:R-:W2:Y:S01]  /*7010*/  LDC R15, c[0x0][0x148] ;  /* 0x00005200ff0f7b82 */ /* 0x000ea20000000800 */
[----:B0-----:R-:W-:-:S02]  /*7020*/  SHF.R.U64 R12, R4, R6, R3 ;  /* 0x00000006040c7219 */ /* 0x001fc40000001203 */
[----:B------:R-:W-:-:S05]  /*7030*/  SHF.R.U32.HI R3, RZ, R6, R3 ;  /* 0x00000006ff037219 */ /* 0x000fca0000011603 */
[----:B------:R-:W0:Y:S01]  /*7040*/  LDC R20, c[0x0][0x600] ;  /* 0x00018000ff147b82 */ /* 0x000e220000000800 */
[-CC-:B-1----:R-:W-:Y:S02]  /*7050*/  SHF.R.U64 R10, R12, R8.reuse, R3.reuse ;  /* 0x000000080c0a7219 */ /* 0x182fe40000001203 */
[----:B------:R-:W-:-:S05]  /*7060*/  SHF.R.U32.HI R3, RZ, R8, R3 ;  /* 0x00000008ff037219 */ /* 0x000fca0000011603 */
[----:B------:R-:W1:Y:S01]  /*7070*/  LDC R27, c[0x0][0x648] ;  /* 0x00019200ff1b7b82 */ /* 0x000e620000000800 */
[-C--:B---3--:R-:W-:Y:S02]  /*7080*/  SHF.L.U32 R4, R5, R26.reuse, RZ ;  /* 0x0000001a05047219 */ /* 0x088fe400000006ff */
[-CC-:B------:R-:W-:Y:S02]  /*7090*/  SHF.R.U64 R14, R10, R26.reuse, R3.reuse ;  /* 0x0000001a0a0e7219 */ /* 0x180fe40000001203 */
[----:B------:R-:W-:Y:S02]  /*70a0*/  SHF.R.U32.HI R5, RZ, R26, R3 ;  /* 0x0000001aff057219 */ /* 0x000fe40000011603 */
[----:B------:R-:W-:Y:S01]  /*70b0*/  LOP3.LUT R25, RZ, R4, RZ, 0x33, !PT ;  /* 0x00000004ff197212 */ /* 0x000fe200078e33ff */
[----:B------:R-:W3:Y:S01]  /*70c0*/  LDC R30, c[0x0][0x638] ;  /* 0x00018e00ff1e7b82 */ /* 0x000ee20000000800 */
[----:B------:R-:W-:Y:S01]  /*70d0*/  SHF.L.U32 R26, R7, R26, RZ ;  /* 0x0000001a071a7219 */ /* 0x000fe200000006ff */
[----:B------:R-:W-:-:S06]  /*70e0*/  IMAD.MOV.U32 R4, RZ, RZ, R14 ;  /* 0x000000ffff047224 */ /* 0x000fcc00078e000e */
[----:B------:R-:W0:Y:S01]  /*70f0*/  LDC R31, c[0x0][0x610] ;  /* 0x00018400ff1f7b82 */ /* 0x000e220000000800 */
[----:B----4-:R-:W-:Y:S05]  /*7100*/  @!P0 BRA `(.L_x_161) ;  /* 0x0000000000288947 */ /* 0x010fea0003800000 */
        /* <DEDUP_REMOVED lines=10> */
.L_x_161:
[----:B------:R-:W-:Y:S01]  /*71b0*/  ISETP.NE.AND P0, PT, R2, 0x1, PT ;  /* 0x000000010200780c */ /* 0x000fe20003f05270 */
[----:B0-----:R-:W-:Y:S01]  /*71c0*/  VIADD R7, R20, 0xffffffff ;  /* 0xffffffff14077836 */ /* 0x001fe20000000000 */
[----:B-12---:R-:W-:Y:S01]  /*71d0*/  SHF.R.U64 R0, R4, R27, R5 ;  /* 0x0000001b04007219 */ /* 0x006fe20000001205 */
[----:B------:R-:W-:Y:S01]  /*71e0*/  IMAD.MOV R13, RZ, RZ, -R13 ;  /* 0x000000ffff0d7224 */ /* 0x000fe200078e0a0d */
[----:B------:R-:W-:Y:S01]  /*71f0*/  LOP3.LUT R5, R10, R25, RZ, 0xc0, !PT ;  /* 0x000000190a057212 */ /* 0x000fe200078ec0ff */
[----:B------:R-:W-:Y:S01]  /*7200*/  IMAD.MOV.U32 R4, RZ, RZ, 0x1 ;  /* 0x00000001ff047424 */ /* 0x000fe200078e00ff */
[----:B------:R-:W-:Y:S01]  /*7210*/  LOP3.LUT R12, R12, R7, RZ, 0xc0, !PT ;  /* 0x000000070c0c7212 */ /* 0x000fe200078ec0ff */
[----:B------:R-:W-:Y:S02]  /*7220*/  IMAD.MOV R3, RZ, RZ, -R0 ;  /* 0x000000ffff037224 */ /* 0x000fe400078e0a00 */
[----:B------:R-:W-:Y:S02]  /*7230*/  IMAD R0, R26, R0, R5 ;  /* 0x000000001a007224 */ /* 0x000fe400078e0205 */
[----:B---3--:R-:W-:-:S02]  /*7240*/  IMAD R3, R3, R30, R14 ;  /* 0x0000001e03037224 */ /* 0x008fc400078e020e */
[----:B------:R-:W-:Y:S02]  /*7250*/  @P0 IMAD R21, R15, R13, R24 ;  /* 0x0000000d0f150224 */ /* 0x000fe400078e0218 */
[----:B------:R-:W-:Y:S01]  /*7260*/  IMAD R5, R3, R20, R12 ;  /* 0x0000001403057224 */ /* 0x000fe200078e020c */
[----:B------:R-:W-:Y:S01]  /*7270*/  PRMT R3, R4, 0x7610, R3 ;  /* 0x0000761004037816 */ /* 0x000fe20000000003 */
[----:B------:R-:W-:-:S05]  /*7280*/  IMAD R0, R0, R31, R21 ;  /* 0x0000001f00007224 */ /* 0x000fca00078e0215 */
[----:B------:R-:W-:Y:S02]  /*7290*/  SEL R92, R5, R0, !P0 ;  /* 0x00000000055c7207 */ /* 0x000fe40004000000 */
[----:B------:R-:W-:-:S07]  /*72a0*/  SEL R0, R0, R5, !P0 ;  /* 0x0000000500007207 */ /* 0x000fce0004000000 */
.L_x_159:
[----:B------:R-:W-:Y:S01]  /*72b0*/  LOP3.LUT P0, RZ, R3, 0xff, RZ, 0xc0, !PT ;  /* 0x000000ff03ff7812 */ /* 0x000fe2000780c0ff */
[----:B------:R-:W-:-:S12]  /*72c0*/  IMAD.MOV.U32 R102, RZ, RZ, R0 ;  /* 0x000000ffff667224 */ /* 0x000fd800078e0000 */
[----:B------:R-:W-:Y:S05]  /*72d0*/  @P0 BRA `(.L_x_162) ;  /* 0xffffff9c00c00947 */ /* 0x000fea000383ffff */
[----:B------:R-:W-:Y:S05]  /*72e0*/  EXIT ;  /* 0x000000000000794d */ /* 0x000fea0003800000 */
.L_x_7:
[----:B0-----:R-:W-:Y:S01]  /*72f0*/  ULDC.64 UR4, c[0x0][0x650] ;  /* 0x0001940000047ab9 */ /* 0x001fe20000000a00 */
        /* <DEDUP_REMOVED lines=25> */
.L_x_164:
[----:B------:R-:W0:Y:S01]  /*7490*/  LDC.64 R28, c[0x0][0x640] ;  /* 0x00019000ff1c7b82 */ /* 0x000e220000000a00 */
[-CC-:B------:R-:W-:Y:S01]  /*74a0*/  SHF.R.U64 R22, R12, R6.reuse, R13.reuse ;  /* 0x000000060c167219 */ /* 0x180fe2000000120d */
[----:B------:R-:W-:Y:S01]  /*74b0*/  IMAD.MOV.U32 R30, RZ, RZ, 0x1 ;  /* 0x00000001ff1e7424 */ /* 0x000fe200078e00ff */
[----:B------:R-:W-:Y:S02]  /*74c0*/  SHF.R.U32.HI R6, RZ, R6, R13 ;  /* 0x00000006ff067219 */ /* 0x000fe4000001160d */
        /* <DEDUP_REMOVED lines=8> */
[----:B------:R-:W-:Y:S01]  /*7550*/  IMAD.IADD R9, R9, 0x1, R11 ;  /* 0x0000000109097824 */ /* 0x000fe200078e020b */
[----:B0-----:R-:W-:-:S04]  /*7560*/  ISETP.NE.U32.AND P0, PT, R28, RZ, PT ;  /* 0x000000ff1c00720c */ /* 0x001fc80003f05070 */
[----:B------:R-:W-:Y:S02]  /*7570*/  ISETP.NE.AND.EX P0, PT, R29, RZ, PT, P0 ;  /* 0x000000ff1d00720c */ /* 0x000fe40003f05300 */
[----:B------:R-:W0:Y:S01]  /*7580*/  LDC R20, c[0x0][0x600] ;  /* 0x00018000ff147b82 */ /* 0x000e220000000800 */
[-CC-:B-1----:R-:W-:Y:S01]  /*7590*/  SHF.R.U64 R14, R8, R10.reuse, R9.reuse ;  /* 0x0000000a080e7219 */ /* 0x182fe20000001209 */
[----:B------:R-:W-:Y:S01]  /*75a0*/  IMAD.MOV.U32 R8, RZ, RZ, -0x1 ;  /* 0xffffffffff087424 */ /* 0x000fe200078e00ff */
[----:B------:R-:W-:-:S05]  /*75b0*/  SHF.R.U32.HI R9, RZ, R10, R9 ;  /* 0x0000000aff097219 */ /* 0x000fca0000011609 */
[----:B------:R-:W1:Y:S01]  /*75c0*/  LDC R26, c[0x0][0x648] ;  /* 0x00019200ff1a7b82 */ /* 0x000e620000000800 */
[-CC-:B--2---:R-:W-:Y:S02]  /*75d0*/  SHF.R.U64 R21, R14, R12.reuse, R9.reuse ;  /* 0x0000000c0e157219 */ /* 0x184fe40000001209 */
[----:B------:R-:W-:-:S05]  /*75e0*/  SHF.R.U32.HI R6, RZ, R12, R9 ;  /* 0x0000000cff067219 */ /* 0x000fca0000011609 */
[----:B------:R-:W2:Y:S01]  /*75f0*/  LDC R27, c[0x0][0x638] ;  /* 0x00018e00ff1b7b82 */ /* 0x000ea20000000800 */
[-C--:B---3--:R-:W-:Y:S02]  /*7600*/  SHF.L.U32 R8, R8, R25.reuse, RZ ;  /* 0x0000001908087219 */ /* 0x088fe400000006ff */
[-CC-:B------:R-:W-:Y:S02]  /*7610*/  SHF.R.U64 R23, R21, R25.reuse, R6.reuse ;  /* 0x0000001915177219 */ /* 0x180fe40000001206 */
[----:B------:R-:W-:Y:S02]  /*7620*/  LOP3.LUT R32, RZ, R8, RZ, 0x33, !PT ;  /* 0x00000008ff207212 */ /* 0x000fe400078e33ff */
[----:B------:R-:W-:Y:S01]  /*7630*/  SHF.R.U32.HI R9, RZ, R25, R6 ;  /* 0x00000019ff097219 */ /* 0x000fe20000011606 */
[----:B------:R-:W3:Y:S01]  /*7640*/  LDC R31, c[0x0][0x610] ;  /* 0x00018400ff1f7b82 */ /* 0x000ee20000000800 */
[----:B------:R-:W-:Y:S01]  /*7650*/  IMAD.MOV.U32 R8, RZ, RZ, R23 ;  /* 0x000000ffff087224 */ /* 0x000fe200078e0017 */
[----:B------:R-:W-:Y:S06]  /*7660*/  @!P0 BRA `(.L_x_165) ;  /* 0x0000000000288947 */ /* 0x000fec0003800000 */
        /* <DEDUP_REMOVED lines=10> */
.L_x_165:
[----:B------:R-:W-:Y:S02]  /*7710*/  ISETP.NE.AND P0, PT, R2, 0x1, PT ;  /* 0x000000010200780c */ /* 0x000fe40003f05270 */
[----:B-1----:R-:W-:Y:S01]  /*7720*/  SHF.R.U64 R6, R8, R26, R9 ;  /* 0x0000001a08067219 */ /* 0x002fe20000001209 */
[----:B0-----:R-:W-:Y:S01]  /*7730*/  VIADD R9, R20, 0xffffffff ;  /* 0xffffffff14097836 */ /* 0x001fe20000000000 */
[----:B------:R-:W-:Y:S02]  /*7740*/  SHF.L.U32 R30, R30, R25, RZ ;  /* 0x000000191e1e7219 */ /* 0x000fe400000006ff */
[----:B------:R-:W-:Y:S01]  /*7750*/  LOP3.LUT R5, R21, R32, RZ, 0xc0, !PT ;  /* 0x0000002015057212 */ /* 0x000fe200078ec0ff */
[----:B------:R-:W-:-:S04]  /*7760*/  IMAD.MOV R8, RZ, RZ, -R6 ;  /* 0x000000ffff087224 */ /* 0x000fc800078e0a06 */
[----:B------:R-:W-:Y:S01]  /*7770*/  IMAD R6, R30, R6, R5 ;  /* 0x000000061e067224 */ /* 0x000fe200078e0205 */
[----:B------:R-:W-:Y:S01]  /*7780*/  LOP3.LUT R5, R14, R9, RZ, 0xc0, !PT ;  /* 0x000000090e057212 */ /* 0x000fe200078ec0ff */
[----:B------:R-:W-:Y:S02]  /*7790*/  @P0 IMAD R3, R7, R24, R4 ;  /* 0x0000001807030224 */ /* 0x000fe400078e0204 */
[----:B--2---:R-:W-:Y:S02]  /*77a0*/  IMAD R4, R8, R27, R23 ;  /* 0x0000001b08047224 */ /* 0x004fe400078e0217 */
[----:B---3--:R-:W-:Y:S02]  /*77b0*/  IMAD R3, R6, R31, R3 ;  /* 0x0000001f06037224 */ /* 0x008fe400078e0203 */
[----:B------:R-:W-:Y:S02]  /*77c0*/  IMAD R4, R4, R20, R5 ;  /* 0x0000001404047224 */ /* 0x000fe400078e0205 */
[----:B------:R-:W-:-:S02]  /*77d0*/  IMAD.MOV.U32 R8, RZ, RZ, 0x1 ;  /* 0x00000001ff087424 */ /* 0x000fc400078e00ff */
[----:B------:R-:W-:Y:S01]  /*77e0*/  IMAD.MOV.U32 R6, RZ, RZ, R22 ;  /* 0x000000ffff067224 */ /* 0x000fe200078e0016 */
[----:B------:R-:W-:Y:S02]  /*77f0*/  SEL R20, R4, R3, !P0 ;  /* 0x0000000304147207 */ /* 0x000fe40004000000 */
[----:B------:R-:W-:-:S07]  /*7800*/  SEL R21, R3, R4, !P0 ;  /* 0x0000000403157207 */ /* 0x000fce0004000000 */
.L_x_163:
[----:B------:R-:W-:-:S08]  /*7810*/  NOP ;  /* 0x0000000000007918 */ /* 0x000fd00000000000 */
[----:B------:R-:W0:-:S00]  /*7820*/  USETMAXREG.DEALLOC.CTAPOOL 0x28 ;  /* 0x00000028000079c8 */ /* 0x000e0000080e0500 */
[----:B0-----:R-:W-:-:S13]  /*7830*/  ISETP.NE.AND P0, PT, R0, RZ, PT ;  /* 0x000000ff0000720c */ /* 0x001fda0003f05270 */
[----:B------:R-:W-:Y:S05]  /*7840*/  @P0 EXIT ;  /* 0x000000000000094d */ /* 0x000fea0003800000 */
[----:B------:R-:W-:Y:S01]  /*7850*/  LOP3.LUT P0, RZ, R8, 0xff, RZ, 0xc0, !PT ;  /* 0x000000ff08ff7812 */ /* 0x000fe2000780c0ff */
[----:B------:R-:W-:Y:S02]  /*7860*/  IMAD.MOV.U32 R0, RZ, RZ, 0x1 ;  /* 0x00000001ff007424 */ /* 0x000fe400078e00ff */
[----:B------:R-:W-:-:S10]  /*7870*/  IMAD.MOV.U32 R3, RZ, RZ, RZ ;  /* 0x000000ffff037224 */ /* 0x000fd400078e00ff */
[----:B------:R-:W-:Y:S05]  /*7880*/  @!P0 BRA `(.L_x_166) ;  /* 0x0000000c00448947 */ /* 0x000fea0003800000 */
[----:B------:R-:W0:Y:S01]  /*7890*/  LDC R0, c[0x0][0x28c] ;  /* 0x0000a300ff007b82 */ /* 0x000e220000000800 */
[----:B------:R-:W1:Y:S01]  /*78a0*/  S2R R12, SR_CgaCtaId ;  /* 0x00000000000c7919 */ /* 0x000e620000008800 */
[----:B------:R-:W-:Y:S01]  /*78b0*/  ULDC UR5, c[0x0][0x600] ;  /* 0x0001800000057ab9 */ /* 0x000fe20000000800 */
[----:B------:R-:W-:Y:S01]  /*78c0*/  ULDC UR4, c[0x0][0xc] ;  /* 0x0000030000047ab9 */ /* 0x000fe20000000800 */
[----:B------:R-:W-:Y:S01]  /*78d0*/  UIADD3 UR16, UR5, -0x1, URZ ;  /* 0xffffffff05107890 */ /* 0x000fe2000fffe03f */
[----:B------:R-:W-:Y:S01]  /*78e0*/  BSSY B0, `(.L_x_166) ;  /* 0x00000cb000007945 */ /* 0x000fe20003800000 */
[----:B------:R-:W-:Y:S01]  /*78f0*/  ULDC UR6, c[0x0][0x658] ;  /* 0x0001960000067ab9 */ /* 0x000fe20000000800 */
[----:B------:R-:W-:Y:S01]  /*7900*/  ULDC UR5, c[0x0][0x10] ;  /* 0x0000040000057ab9 */ /* 0x000fe20000000800 */
[----:B------:R-:W-:Y:S01]  /*7910*/  UMOV UR7, 0xffffffff ;  /* 0xffffffff00077882 */ /* 0x000fe20000000000 */
[----:B------:R-:W-:Y:S01]  /*7920*/  UMOV UR8, 0x1 ;  /* 0x0000000100087882 */ /* 0x000fe20000000000 */
[----:B------:R-:W-:Y:S01]  /*7930*/  UIMAD.WIDE.U32 UR4, UR4, UR5, URZ ;  /* 0x00000005040472a5 */ /* 0x000fe2000f8e003f */
[----:B------:R-:W-:Y:S01]  /*7940*/  IMAD.MOV.U32 R9, RZ, RZ, 0x1 ;  /* 0x00000001ff097424 */ /* 0x000fe200078e00ff */
[----:B------:R-:W-:Y:S01]  /*7950*/  USHF.L.U32 UR7, UR7, UR6, URZ ;  /* 0x0000000607077299 */ /* 0x000fe2000800063f */
[----:B------:R-:W-:Y:S01]  /*7960*/  LOP3.LUT R8, R19, 0x2, RZ, 0xfc, !PT ;  /* 0x0000000213087812 */ /* 0x000fe200078efcff */
[----:B------:R-:W-:-:S02]  /*7970*/  USHF.L.U32 UR18, UR8, UR6, URZ ;  /* 0x0000000608127299 */ /* 0x000fc4000800063f */
[----:B------:R-:W-:Y:S01]  /*7980*/  ULOP3.LUT UR17, URZ, UR7, URZ, 0x33, !UPT ;  /* 0x000000073f117292 */ /* 0x000fe2000f8e333f */
[----:B------:R-:W-:Y:S01]  /*7990*/  ULDC UR6, c[0x0][0x14] ;  /* 0x0000050000067ab9 */ /* 0x000fe20000000800 */
[----:B------:R-:W-:Y:S01]  /*79a0*/  ULDC.64 UR22, c[0x0][0x198] ;  /* 0x0000660000167ab9 */ /* 0x000fe20000000a00 */
[----:B------:R-:W-:Y:S02]  /*79b0*/  UIMAD.WIDE.U32 UR20, UR4, UR6, URZ ;  /* 0x00000006041472a5 */ /* 0x000fe4000f8e003f */
[----:B------:R-:W-:Y:S01]  /*79c0*/  UIMAD UR13, UR5, UR6, URZ ;  /* 0x00000006050d72a4 */ /* 0x000fe2000f8e023f */
[----:B0-----:R-:W-:-:S03]  /*79d0*/  VIADD R0, R0, 0x1f ;  /* 0x0000001f00007836 */ /* 0x001fc60000000000 */
[----:B------:R-:W-:Y:S02]  /*79e0*/  UIADD3 UR13, UR21, UR13, URZ ;  /* 0x0000000d150d7290 */ /* 0x000fe4000fffe03f */
[----:B------:R-:W-:-:S04]  /*79f0*/  SHF.R.S32.HI R3, RZ, 0x1f, R0 ;  /* 0x0000001fff037819 */ /* 0x000fc80000011400 */
[----:B------:R-:W-:Y:S01]  /*7a00*/  LEA.HI R10, R3, R0, RZ, 0x5 ;  /* 0x00000000030a7211 */ /* 0x000fe200078f28ff */
[C---:B-1----:R-:W-:Y:S02]  /*7a10*/  IMAD.SHL.U32 R11, R12.reuse, 0x20, RZ ;  /* 0x000000200c0b7824 */ /* 0x042fe400078e00ff */
[----:B------:R-:W-:Y:S01]  /*7a20*/  IMAD.SHL.U32 R12, R12, 0x400, RZ ;  /* 0x000004000c0c7824 */ /* 0x000fe200078e00ff */
[----:B------:R-:W-:Y:S01]  /*7a30*/  SHF.R.S32.HI R10, RZ, 0x5, R10 ;  /* 0x00000005ff0a7819 */ /* 0x000fe2000001140a */
[----:B------:R-:W-:Y:S01]  /*7a40*/  IMAD.MOV.U32 R0, RZ, RZ, 0x1 ;  /* 0x00000001ff007424 */ /* 0x000fe200078e00ff */
[----:B------:R-:W-:Y:S01]  /*7a50*/  LOP3.LUT R11, R11, 0x20, RZ, 0xc0, !PT ;  /* 0x000000200b0b7812 */ /* 0x000fe200078ec0ff */
[----:B------:R-:W-:Y:S01]  /*7a60*/  IMAD.MOV.U32 R3, RZ, RZ, RZ ;  /* 0x000000ffff037224 */ /* 0x000fe200078e00ff */
[----:B------:R-:W-:Y:S01]  /*7a70*/  LOP3.LUT R12, R12, 0x400, RZ, 0xc0, !PT ;  /* 0x000004000c0c7812 */ /* 0x000fe200078ec0ff */
[----:B------:R-:W-:-:S07]  /*7a80*/  VIADD R13, R10, 0x1 ;  /* 0x000000010a0d7836 */ /* 0x000fce0000000000 */
.L_x_177:
[----:B------:R-:W-:-:S03]  /*7a90*/  UMOV UR4, 0xffffffff ;  /* 0xffffffff00047882 */ /* 0x000fc60000000000 */
[----:B------:R-:W-:Y:S05]  /*7aa0*/  BRA.DIV UR4, `(.L_x_167) ;  /* 0x0000000e04807947 */ /* 0x000fea000b800000 */
[----:B------:R-:W-:-:S13]  /*7ab0*/  ELECT P6, URZ, PT ;  /* 0x00000000003f782f */ /* 0x000fda00038c0000 */
.L_x_187:
[----:B------:R-:W0:Y:S01]  /*7ac0*/  LDC R4, c[0x0][0x28c] ;  /* 0x0000a300ff047b82 */ /* 0x000e220000000800 */
[----:B------:R-:W-:Y:S01]  /*7ad0*/  BSSY B1, `(.L_x_168) ;  /* 0x0000038000017945 */ /* 0x000fe20003800000 */
[----:B0-----:R-:W-:-:S13]  /*7ae0*/  ISETP.LT.OR P6, PT, R4, 0x1, !P6 ;  /* 0x000000010400780c */ /* 0x001fda00077c1670 */
[----:B------:R-:W-:Y:S05]  /*7af0*/  @P6 BRA `(.L_x_169) ;  /* 0x0000000000d46947 */ /* 0x000fea0003800000 */
[----:B------:R-:W-:Y:S02]  /*7b00*/  IMAD R20, R20, 0x40, R11 ;  /* 0x0000004014147824 */ /* 0x000fe400078e020b */
[----:B------:R-:W-:Y:S02]  /*7b10*/  IMAD.SHL.U32 R21, R21, 0x100, RZ ;  /* 0x0000010015157824 */ /* 0x000fe400078e00ff */
[----:B------:R-:W-:Y:S02]  /*7b20*/  IMAD.MOV.U32 R24, RZ, RZ, RZ ;  /* 0x000000ffff187224 */ /* 0x000fe400078e00ff */
[----:B------:R-:W-:Y:S02]  /*7b30*/  IMAD.MOV.U32 R4, RZ, RZ, R13 ;  /* 0x000000ffff047224 */ /* 0x000fe400078e000d */
[----:B------:R-:W-:Y:S02]  /*7b40*/  IMAD.MOV.U32 R5, RZ, RZ, R0 ;  /* 0x000000ffff057224 */ /* 0x000fe400078e0000 */
[----:B------:R-:W-:-:S07]  /*7b50*/  IMAD.MOV.U32 R7, RZ, RZ, R3 ;  /* 0x000000ffff077224 */ /* 0x000fce00078e0003 */
.L_x_172:
[----:B------:R-:W0:Y:S01]  /*7b60*/  S2R R15, SR_CgaCtaId ;  /* 0x00000000000f7919 */ /* 0x000e220000008800 */
[----:B------:R-:W-:Y:S02]  /*7b70*/  MOV R14, 0x400 ;  /* 0x00000400000e7802 */ /* 0x000fe40000000f00 */
[----:B------:R-:W-:Y:S02]  /*7b80*/  LOP3.LUT P1, RZ, R18, 0x7f, RZ, 0xc0, !PT ;  /* 0x0000007f12ff7812 */ /* 0x000fe4000782c0ff */
[----:B0-----:R-:W-:Y:S02]  /*7b90*/  LEA R22, R15, R14, 0x18 ;  /* 0x0000000e0f167211 */ /* 0x001fe400078ec0ff */
[----:B------:R-:W-:-:S09]  /*7ba0*/  SHF.L.U32 R14, R5, 0x1f, RZ ;  /* 0x0000001f050e7819 */ /* 0x000fd200000006ff */
[----:B------:R-:W0:Y:S01]  /*7bb0*/  @!P1 LDC R15, c[0x0][0x500] ;  /* 0x00014000ff0f9b82 */ /* 0x000e220000000800 */
[----:B------:R-:W-:-:S04]  /*7bc0*/  IMAD R23, R7, 0x8, R22 ;  /* 0x0000000807177824 */ /* 0x000fc800078e0216 */
[----:B------:R-:W1:Y:S02]  /*7bd0*/  SYNCS.PHASECHK.TRANS64.TRYWAIT P0, [R23+URZ+0x18], R14 ;  /* 0x0000180e170075a7 */ /* 0x000e64000800017f */
[----:B-1----:R-:W-:Y:S05]  /*7be0*/  @!P0 BRA `(.L_x_170) ;  /* 0x0000000c00508947 */ /* 0x002fea0003800000 */
.L_x_188:
[----:B-1----:R-:W-:Y:S01]  /*7bf0*/  PRMT R14, R8, 0x9910, RZ ;  /* 0x00009910080e7816 */ /* 0x002fe200000000ff */
[----:B0-----:R0:W-:Y:S03]  /*7c00*/  @!P1 SYNCS.ARRIVE.TRANS64 RZ, [R23+URZ], R15 ;  /* 0x0000000f17ff99a7 */ /* 0x0011e6000800003f */
[----:B------:R-:W-:-:S13]  /*7c10*/  ISETP.NE.AND P0, PT, R14, 0x2, PT ;  /* 0x000000020e00780c */ /* 0x000fda0003f05270 */
[----:B0-----:R-:W-:Y:S05]  /*7c20*/  @P0 BRA `(.L_x_171) ;  /* 0x0000000000040947 */ /* 0x001fea0003800000 */
[----:B------:R-:W-:Y:S01]  /*7c30*/  BPT.TRAP 0x1 ;  /* 0x000000040000795c */ /* 0x000fe20000300000 */
.L_x_171:
[----:B------:R-:W-:Y:S01]  /*7c40*/  IMAD R14, R7, 0x800, R12 ;  /* 0x00000800070e7824 */ /* 0x000fe200078e020c */
[----:B------:R-:W-:Y:S01]  /*7c50*/  R2UR UR9, R23 ;  /* 0x00000000170972ca */ /* 0x000fe200000e0000 */
[--C-:B------:R-:W-:Y:S01]  /*7c60*/  IMAD R15, R7, 0x8000, R22.reuse ;  /* 0x00008000070f7824 */ /* 0x100fe200078e0216 */
[----:B------:R-:W-:Y:S01]  /*7c70*/  UIADD3 UR4, UP0, UR22, 0xf0, URZ ;  /* 0x000000f016047890 */ /* 0x000fe2000ff1e03f */
[----:B------:R-:W-:Y:S01]  /*7c80*/  IMAD R14, R14, 0x4, R22 ;  /* 0x000000040e0e7824 */ /* 0x000fe200078e0216 */
[----:B------:R-:W-:Y:S01]  /*7c90*/  R2UR UR11, R21 ;  /* 0x00000000150b72ca */ /* 0x000fe200000e0000 */
[----:B------:R-:W-:Y:S01]  /*7ca0*/  VIADD R4, R4, 0xffffffff ;  /* 0xffffffff04047836 */ /* 0x000fe20000000000 */
[----:B------:R-:W-:Y:S01]  /*7cb0*/  R2UR UR5, R15 ;  /* 0x000000000f0572ca */ /* 0x000fe200000e0000 */
[----:B------:R-:W-:Y:S01]  /*7cc0*/  UIADD3 UR24, UP1, UR22, 0x1f0, URZ ;  /* 0x000001f016187890 */ /* 0x000fe2000ff3e03f */
[----:B------:R-:W-:Y:S01]  /*7cd0*/  R2UR UR8, R14 ;  /* 0x000000000e0872ca */ /* 0x000fe200000e0000 */
[----:B------:R-:W-:Y:S01]  /*7ce0*/  VIADD R7, R7, 0x1 ;  /* 0x0000000107077836 */ /* 0x000fe20000000000 */
[----:B------:R-:W-:Y:S01]  /*7cf0*/  R2UR UR10, R24 ;  /* 0x00000000180a72ca */ /* 0x000fe200000e0000 */
[----:B------:R-:W-:Y:S01]  /*7d00*/  UIADD3.X UR25, URZ, UR23, URZ, UP1, !UPT ;  /* 0x000000173f197290 */ /* 0x000fe20008ffe43f */
[----:B------:R-:W-:Y:S01]  /*7d10*/  R2UR UR12, R6 ;  /* 0x00000000060c72ca */ /* 0x000fe200000e0000 */
[----:B------:R-:W-:Y:S01]  /*7d20*/  UMOV UR6, 0x0 ;  /* 0x0000000000067882 */ /* 0x000fe20000000000 */
[----:B------:R-:W-:Y:S01]  /*7d30*/  R2UR UR19, R20 ;  /* 0x00000000141372ca */ /* 0x000fe200000e0000 */
[----:B------:R-:W-:Y:S01]  /*7d40*/  UMOV UR7, 0x10000000 ;  /* 0x1000000000077882 */ /* 0x000fe20000000000 */
[----:B------:R-:W-:Y:S01]  /*7d50*/  ISETP.GT.AND P1, PT, R4, 0x1, PT ;  /* 0x000000010400780c */ /* 0x000fe20003f24270 */
[----:B------:R-:W-:Y:S01]  /*7d60*/  UMOV UR26, 0x30000 ;  /* 0x00030000001a7882 */ /* 0x000fe20000000000 */
[C---:B------:R-:W-:Y:S01]  /*7d70*/  ISETP.NE.AND P0, PT, R7.reuse, 0x3, PT ;  /* 0x000000030700780c */ /* 0x040fe20003f05270 */
[----:B------:R-:W-:Y:S01]  /*7d80*/  UIADD3 UR14, UR5, 0x100, URZ ;  /* 0x00000100050e7890 */ /* 0x000fe2000fffe03f */
[----:B------:R-:W-:Y:S01]  /*7d90*/  VIADD R24, R24, 0x20 ;  /* 0x0000002018187836 */ /* 0x000fe20000000000 */
[----:B------:R-:W-:Y:S01]  /*7da0*/  UIADD3.X UR5, URZ, UR23, URZ, UP0, !UPT ;  /* 0x000000173f057290 */ /* 0x000fe200087fe43f */
[----:B------:R-:W-:Y:S01]  /*7db0*/  SEL R14, RZ, 0x1, P0 ;  /* 0x00000001ff0e7807 */ /* 0x000fe20000000000 */
[----:B------:R-:W-:Y:S01]  /*7dc0*/  UIADD3 UR15, UR8, 0x18100, URZ ;  /* 0x00018100080f7890 */ /* 0x000fe2000fffe03f */
[----:B------:R-:W-:-:S02]  /*7dd0*/  SEL R7, R7, RZ, P0 ;  /* 0x000000ff07077207 */ /* 0x000fc40000000000 */
[----:B------:R-:W-:Y:S01]  /*7de0*/  UMOV UR8, UR14 ;  /* 0x0000000e00087c82 */ /* 0x000fe20008000000 */
[----:B------:R-:W-:-:S03]  /*7df0*/  LOP3.LUT R5, R5, R14, RZ, 0x3c, !PT ;  /* 0x0000000e05057212 */ /* 0x000fc600078e3cff */
[----:B------:R0:W-:Y:S02]  /*7e00*/  UTMALDG.3D [UR8], [UR4], desc[UR6] ;  /* 0x00000608040075b4 */ /* 0x0001e40008011000 */
[----:B0-----:R-:W-:Y:S01]  /*7e10*/  UMOV UR8, UR15 ;  /* 0x0000000f00087c82 */ /* 0x001fe20008000000 */
[----:B------:R-:W-:Y:S02]  /*7e20*/  UMOV UR11, UR19 ;  /* 0x00000013000b7c82 */ /* 0x000fe40008000000 */
[----:B------:R0:W-:Y:S02]  /*7e30*/  UTMALDG.3D.MULTICAST [UR8], [UR24], UR26, desc[UR6] ;  /* 0x00000608180073b4 */ /* 0x0001e4000801181a */
[----:B0-----:R-:W-:Y:S05]  /*7e40*/  @P1 BRA `(.L_x_172) ;  /* 0xfffffffc00441947 */ /* 0x001fea000383ffff */
.L_x_169:
[----:B------:R-:W-:Y:S05]  /*7e50*/  BSYNC B1 ;  /* 0x0000000000017941 */ /* 0x000fea0003800000 */
.L_x_168:
[----:B------:R-:W-:Y:S01]  /*7e60*/  LOP3.LUT P1, RZ, R9, 0xff, RZ, 0xc0, !PT ;  /* 0x000000ff09ff7812 */ /* 0x000fe2000782c0ff */
[C---:B------:R-:W-:Y:S01]  /*7e70*/  IMAD.IADD R6, R10.reuse, 0x1, R3 ;  /* 0x000000010a067824 */ /* 0x040fe200078e0203 */
[----:B------:R-:W-:Y:S01]  /*7e80*/  ULDC.64 UR4, c[0x0][0x650] ;  /* 0x0001940000047ab9 */ /* 0x000fe20000000a00 */
[----:B------:R-:W-:Y:S01]  /*7e90*/  ISETP.GE.U32.AND P2, PT, R10, 0x3, PT ;  /* 0x000000030a00780c */ /* 0x000fe20003f46070 */
[----:B------:R-:W-:Y:S01]  /*7ea0*/  BSSY B1, `(.L_x_173) ;  /* 0x000006c000017945 */ /* 0x000fe20003800000 */
[----:B------:R-:W-:Y:S01]  /*7eb0*/  IMAD.MOV.U32 R21, RZ, RZ, -0x1 ;  /* 0xffffffffff157424 */ /* 0x000fe200078e00ff */
[----:B------:R-:W-:Y:S01]  /*7ec0*/  ISETP.GT.U32.AND P0, PT, R6, 0x2, PT ;  /* 0x000000020600780c */ /* 0x000fe20003f04070 */
[----:B------:R-:W-:Y:S01]  /*7ed0*/  IMAD.MOV.U32 R20, RZ, RZ, -0x1 ;  /* 0xffffffffff147424 */ /* 0x000fe200078e00ff */
[----:B------:R-:W-:Y:S02]  /*7ee0*/  PRMT R9, RZ, 0x7610, R9 ;  /* 0x00007610ff097816 */ /* 0x000fe40000000009 */
[----:B------:R-:W-:-:S03]  /*7ef0*/  ISETP.LT.U32.AND P0, PT, R10, 0x3, P0 ;  /* 0x000000030a00780c */ /* 0x000fc60000701070 */
[----:B------:R-:W0:Y:S01]  /*7f00*/  @P1 S2R R5, SR_CgaCtaId ;  /* 0x0000000000051919 */ /* 0x000e220000008800 */
[----:B------:R-:W-:-:S04]  /*7f10*/  @P1 MOV R4, 0x400 ;  /* 0x0000040000041802 */ /* 0x000fc80000000f00 */
[----:B0-----:R-:W-:Y:S01]  /*7f20*/  @P1 LEA R3, R5, R4, 0x18 ;  /* 0x0000000405031211 */ /* 0x001fe200078ec0ff */
[----:B------:R-:W-:-:S03]  /*7f30*/  IMAD.WIDE.U32 R4, R6, -0x55555555, RZ ;  /* 0xaaaaaaab06047825 */ /* 0x000fc600078e00ff */
[----:B------:R0:W-:Y:S01]  /*7f40*/  @P1 SYNCS.ARRIVE.TRANS64.A1T0 RZ, [R3+URZ+0x48], RZ ;  /* 0x000048ff03ff19a7 */ /* 0x0001e2000810003f */
[----:B------:R-:W-:Y:S02]  /*7f50*/  IADD3 R16, P1, R16, UR20, RZ ;  /* 0x0000001410107c10 */ /* 0x000fe4000ff3e0ff */
[----:B------:R-:W-:Y:S02]  /*7f60*/  SHF.R.U32.HI R5, RZ, 0x1, R5 ;  /* 0x00000001ff057819 */ /* 0x000fe40000011605 */
[----:B------:R-:W-:Y:S02]  /*7f70*/  IADD3.X R17, R17, UR13, RZ, P1, !PT ;  /* 0x0000000d11117c10 */ /* 0x000fe40008ffe4ff */
[----:B------:R-:W-:Y:S02]  /*7f80*/  PRMT R4, RZ, 0x7610, R4 ;  /* 0x00007610ff047816 */ /* 0x000fe40000000004 */
[----:B0-----:R-:W-:Y:S02]  /*7f90*/  SEL R3, RZ, 0x1, !P0 ;  /* 0x00000001ff037807 */ /* 0x001fe40004000000 */
[----:B------:R-:W-:-:S02]  /*7fa0*/  ISETP.GE.U32.AND P0, PT, R16, UR4, PT ;  /* 0x0000000410007c0c */ /* 0x000fc4000bf06070 */
[----:B------:R-:W-:Y:S01]  /*7fb0*/  LOP3.LUT R0, R0, R3, RZ, 0x3c, !PT ;  /* 0x0000000300007212 */ /* 0x000fe200078e3cff */
[----:B------:R-:W-:Y:S01]  /*7fc0*/  IMAD R3, R5, -0x3, R6 ;  /* 0xfffffffd05037824 */ /* 0x000fe200078e0206 */
[----:B------:R-:W-:Y:S01]  /*7fd0*/  ISETP.GE.U32.AND.EX P0, PT, R17, UR5, PT, P0 ;  /* 0x0000000511007c0c */ /* 0x000fe2000bf06100 */
[----:B------:R-:W-:Y:S01]  /*7fe0*/  IMAD.MOV.U32 R6, RZ, RZ, -0x1 ;  /* 0xffffffffff067424 */ /* 0x000fe200078e00ff */
[----:B------:R-:W-:-:S11]  /*7ff0*/  @P2 LOP3.LUT R0, R0, 0x1, R5, 0x78, !PT ;  /* 0x0000000100002812 */ /* 0x000fd600078e7805 */
[----:B------:R-:W-:Y:S05]  /*8000*/  @P0 BRA `(.L_x_174) ;  /* 0x0000000400540947 */ /* 0x000fea0003800000 */
[----:B------:R-:W0:Y:S01]  /*8010*/  S2R R15, SR_CTAID.X ;  /* 0x00000000000f7919 */ /* 0x000e220000002500 */
[----:B------:R-:W-:Y:S01]  /*8020*/  ULDC.64 UR4, c[0x0][0x628] ;  /* 0x00018a0000047ab9 */ /* 0x000fe20000000a00 */
[----:B------:R-:W-:Y:S01]  /*8030*/  ULDC UR7, c[0x0][0x630] ;  /* 0x00018c0000077ab9 */ /* 0x000fe20000000800 */
[----:B------:R-:W-:Y:S01]  /*8040*/  ISETP.NE.U32.AND P0, PT, RZ, UR4, PT ;  /* 0x00000004ff007c0c */ /* 0x000fe2000bf05070 */
[----:B------:R-:W1:Y:S01]  /*8050*/  S2R R20, SR_CTAID.Y ;  /* 0x0000000000147919 */ /* 0x000e620000002600 */
[----:B------:R-:W-:Y:S01]  /*8060*/  ULDC UR8, c[0x0][0x150] ;  /* 0x0000540000087ab9 */ /* 0x000fe20000000800 */
[----:B------:R-:W-:Y:S01]  /*8070*/  IMAD.MOV.U32 R4, RZ, RZ, R16 ;  /* 0x000000ffff047224 */ /* 0x000fe200078e0010 */
[----:B------:R-:W-:Y:S01]  /*8080*/  ISETP.NE.AND.EX P0, PT, RZ, UR5, PT, P0 ;  /* 0x00000005ff007c0c */ /* 0x000fe2000bf05300 */
[----:B------:R-:W-:Y:S01]  /*8090*/  IMAD.MOV.U32 R5, RZ, RZ, R17 ;  /* 0x000000ffff057224 */ /* 0x000fe200078e0011 */
[----:B0-----:R-:W-:-:S11]  /*80a0*/  I2FP.F32.U32 R22, R15 ;  /* 0x0000000f00167245 */ /* 0x001fd60000201000 */
[----:B------:R-:W-:Y:S05]  /*80b0*/  @!P0 BRA `(.L_x_175) ;  /* 0x0000000000288947 */ /* 0x000fea0003800000 */
[----:B------:R-:W-:Y:S02]  /*80c0*/  ULDC UR6, c[0x0][0x634] ;  /* 0x00018d0000067ab9 */ /* 0x000fe40000000800 */
[----:B------:R-:W-:-:S05]  /*80d0*/  IADD3 R5, P0, R16, UR6, RZ ;  /* 0x0000000610057c10 */ /* 0x000fca000ff1e0ff */
[----:B------:R-:W-:-:S04]  /*80e0*/  IMAD.X R21, RZ, RZ, R17, P0 ;  /* 0x000000ffff157224 */ /* 0x000fc800000e0611 */
[----:B------:R-:W-:-:S04]  /*80f0*/  IMAD.WIDE.U32 R6, R21, UR4, RZ ;  /* 0x0000000415067c25 */ /* 0x000fc8000f8e00ff */
[----:B------:R-:W-:-:S04]  /*8100*/  IMAD.WIDE.U32 R6, P0, R5, UR5, R6 ;  /* 0x0000000505067c25 */ /* 0x000fc8000f800006 */
[----:B------:R-:W-:-:S04]  /*8110*/  IMAD.WIDE.U32 R4, R5, UR4, RZ ;  /* 0x0000000405047c25 */ /* 0x000fc8000f8e00ff */
[----:B------:R-:W-:Y:S01]  /*8120*/  IMAD.MOV.U32 R4, RZ, RZ, R7 ;  /* 0x000000ffff047224 */ /* 0x000fe200078e0007 */
[----:B------:R-:W-:Y:S01]  /*8130*/  IADD3 RZ, P1, R5, R6, RZ ;  /* 0x0000000605ff7210 */ /* 0x000fe20007f3e0ff */
[----:B------:R-:W-:-:S04]  /*8140*/  IMAD.X R5, RZ, RZ, RZ, P0 ;  /* 0x000000ffff057224 */ /* 0x000fc800000e06ff */
[----:B------:R-:W-:-:S08]  /*8150*/  IMAD.WIDE.U32.X R4, R21, UR5, R4, P1 ;  /* 0x0000000515047c25 */ /* 0x000fd000088e0404 */
.L_x_175:
[--C-:B------:R-:W-:Y:S01]  /*8160*/  SHF.R.U64 R14, R4, UR7, R5.reuse ;  /* 0x00000007040e7c19 */ /* 0x100fe20008001205 */
[----:B------:R-:W-:Y:S01]  /*8170*/  FMUL R22, R22, UR8 ;  /* 0x0000000816167c20 */ /* 0x000fe20008400000 */
[----:B------:R-:W-:Y:S01]  /*8180*/  SHF.R.U32.HI R4, RZ, UR7, R5 ;  /* 0x00000007ff047c19 */ /* 0x000fe20008011605 */
[----:B------:R-:W0:Y:S01]  /*8190*/  LDC R6, c[0x0][0x144] ;  /* 0x00005100ff067b82 */ /* 0x000e220000000800 */
[----:B------:R-:W-:Y:S01]  /*81a0*/  IADD3 R5, P0, RZ, -R14, RZ ;  /* 0x8000000eff057210 */ /* 0x000fe20007f1e0ff */
[----:B------:R-:W-:Y:S01]  /*81b0*/  ULDC UR6, c[0x0][0x154] ;  /* 0x0000550000067ab9 */ /* 0x000fe20000000800 */
[----:B-1----:R-:W-:Y:S01]  /*81c0*/  I2FP.F32.U32 R7, R20 ;  /* 0x0000001400077245 */ /* 0x002fe20000201000 */
[----:B------:R-:W1:Y:S01]  /*81d0*/  F2I.U32.TRUNC.NTZ R22, R22 ;  /* 0x0000001600167305 */ /* 0x000e62000020f000 */
[----:B------:R-:W-:Y:S01]  /*81e0*/  ULDC.64 UR4, c[0x0][0x620] ;  /* 0x0001880000047ab9 */ /* 0x000fe20000000a00 */
[----:B------:R-:W-:Y:S01]  /*81f0*/  IMAD.X R4, RZ, RZ, ~R4, P0 ;  /* 0x000000ffff047224 */ /* 0x000fe200000e0e04 */
[----:B------:R-:W-:Y:S01]  /*8200*/  ISETP.NE.AND P2, PT, R2, 0x1, PT ;  /* 0x000000010200780c */ /* 0x000fe20003f45270 */
[----:B------:R-:W-:Y:S01]  /*8210*/  FMUL R23, R7, UR6 ;  /* 0x0000000607177c20 */ /* 0x000fe20008400000 */
[----:B------:R-:W2:Y:S01]  /*8220*/  LDC R25, c[0x0][0x148] ;  /* 0x00005200ff197b82 */ /* 0x000ea20000000800 */
[----:B------:R-:W-:Y:S01]  /*8230*/  IMAD R4, R4, UR4, RZ ;  /* 0x0000000404047c24 */ /* 0x000fe2000f8e02ff */
[----:B------:R-:W-:-:S02]  /*8240*/  ULDC.64 UR6, c[0x0][0x640] ;  /* 0x0001900000067ab9 */ /* 0x000fc40000000a00 */
[----:B------:R-:W-:Y:S01]  /*8250*/  ISETP.NE.U32.AND P0, PT, RZ, UR6, PT ;  /* 0x00000006ff007c0c */ /* 0x000fe2000bf05070 */
[----:B------:R-:W3:Y:S01]  /*8260*/  F2I.U32.TRUNC.NTZ R23, R23 ;  /* 0x0000001700177305 */ /* 0x000ee2000020f000 */
[C---:B------:R-:W-:Y:S02]  /*8270*/  IMAD R7, R5.reuse, UR5, R4 ;  /* 0x0000000505077c24 */ /* 0x040fe4000f8e0204 */
[----:B------:R-:W-:Y:S01]  /*8280*/  IMAD.WIDE.U32 R4, R5, UR4, R16 ;  /* 0x0000000405047c25 */ /* 0x000fe2000f8e0010 */
[----:B------:R-:W-:Y:S01]  /*8290*/  ULDC UR4, c[0x0][0x618] ;  /* 0x0001860000047ab9 */ /* 0x000fe20000000800 */
[----:B------:R-:W-:Y:S02]  /*82a0*/  ISETP.NE.AND.EX P0, PT, RZ, UR7, PT, P0 ;  /* 0x00000007ff007c0c */ /* 0x000fe4000bf05300 */
[----:B------:R-:W-:Y:S02]  /*82b0*/  IMAD.IADD R5, R5, 0x1, R7 ;  /* 0x0000000105057824 */ /* 0x000fe400078e0207 */
[----:B-1----:R-:W-:-:S03]  /*82c0*/  IMAD.MOV R22, RZ, RZ, -R22 ;  /* 0x000000ffff167224 */ /* 0x002fc600078e0a16 */
[----:B------:R-:W-:Y:S01]  /*82d0*/  SHF.R.U64 R21, R4, UR4, R5 ;  /* 0x0000000404157c19 */ /* 0x000fe20008001205 */
[----:B0-----:R-:W-:Y:S01]  /*82e0*/  IMAD R15, R6, R22, R15 ;  /* 0x00000016060f7224 */ /* 0x001fe200078e020f */
[----:B------:R-:W-:Y:S01]  /*82f0*/  SHF.R.U32.HI R4, RZ, UR4, R5 ;  /* 0x00000004ff047c19 */ /* 0x000fe20008011605 */
[----:B------:R-:W-:Y:S01]  /*8300*/  ULDC UR4, c[0x0][0x608] ;  /* 0x0001820000047ab9 */ /* 0x000fe20000000800 */
[----:B---3--:R-:W-:Y:S02]  /*8310*/  IMAD.MOV R6, RZ, RZ, -R23 ;  /* 0x000000ffff067224 */ /* 0x008fe400078e0a17 */
[--C-:B------:R-:W-:Y:S02]  /*8320*/  SHF.R.U64 R22, R21, UR4, R4.reuse ;  /* 0x0000000415167c19 */ /* 0x100fe40008001204 */
[----:B------:R-:W-:Y:S01]  /*8330*/  SHF.R.U32.HI R5, RZ, UR4, R4 ;  /* 0x00000004ff057c19 */ /* 0x000fe20008011604 */
[----:B------:R-:W-:Y:S01]  /*8340*/  ULDC UR4, c[0x0][0x658] ;  /* 0x0001960000047ab9 */ /* 0x000fe20000000800 */
[----:B--2---:R-:W-:-:S02]  /*8350*/  @P2 IMAD R15, R25, R6, R20 ;  /* 0x00000006190f2224 */ /* 0x004fc400078e0214 */
[--C-:B------:R-:W-:Y:S02]  /*8360*/  SHF.R.U64 R20, R22, UR4, R5.reuse ;  /* 0x0000000416147c19 */ /* 0x100fe40008001205 */
[----:B------:R-:W-:-:S03]  /*8370*/  SHF.R.U32.HI R23, RZ, UR4, R5 ;  /* 0x00000004ff177c19 */ /* 0x000fc60008011605 */
[----:B------:R-:W-:Y:S02]  /*8380*/  IMAD.MOV.U32 R6, RZ, RZ, R20 ;  /* 0x000000ffff067224 */ /* 0x000fe400078e0014 */
[----:B------:R-:W-:Y:S01]  /*8390*/  IMAD.MOV.U32 R5, RZ, RZ, R23 ;  /* 0x000000ffff057224 */ /* 0x000fe200078e0017 */
[----:B------:R-:W-:Y:S06]  /*83a0*/  @!P0 BRA `(.L_x_176) ;  /* 0x00000000002c8947 */ /* 0x000fec0003800000 */
        /* <DEDUP_REMOVED lines=9> */
[----:B------:R-:W-:-:S04]  /*8440*/  IMAD.WIDE.U32.X R4, R23, UR7, R4, P1 ;  /* 0x0000000717047c25 */ /* 0x000fc800088e0404 */
[----:B------:R-:W-:-:S07]  /*8450*/  IMAD.MOV.U32 R6, RZ, RZ, R4 ;  /* 0x000000ffff067224 */ /* 0x000fce00078e0004 */
.L_x_176:
[----:B------:R-:W-:Y:S01]  /*8460*/  ULDC UR4, c[0x0][0x648] ;  /* 0x0001920000047ab9 */ /* 0x000fe20000000800 */
[----:B------:R-:W-:Y:S01]  /*8470*/  LOP3.LUT R4, R22, UR17, RZ, 0xc0, !PT ;  /* 0x0000001116047c12 */ /* 0x000fe2000f8ec0ff */
[----:B------:R-:W-:Y:S01]  /*8480*/  ULDC UR5, c[0x0][0x610] ;  /* 0x0001840000057ab9 */ /* 0x000fe20000000800 */
[----:B------:R-:W-:Y:S01]  /*8490*/  SHF.R.U64 R5, R6, UR4, R5 ;  /* 0x0000000406057c19 */ /* 0x000fe20008001205 */
[----:B------:R-:W-:Y:S01]  /*84a0*/  ULDC UR4, c[0x0][0x638] ;  /* 0x00018e0000047ab9 */ /* 0x000fe20000000800 */
[----:B------:R-:W-:-:S03]  /*84b0*/  LOP3.LUT R21, R21, UR16, RZ, 0xc0, !PT ;  /* 0x0000001015157c12 */ /* 0x000fc6000f8ec0ff */
[----:B------:R-:W-:Y:S02]  /*84c0*/  IMAD.MOV R7, RZ, RZ, -R5 ;  /* 0x000000ffff077224 */ /* 0x000fe400078e0a05 */
[----:B------:R-:W-:Y:S02]  /*84d0*/  IMAD R4, R5, UR18, R4 ;  /* 0x0000001205047c24 */ /* 0x000fe4000f8e0204 */
[----:B------:R-:W-:Y:S01]  /*84e0*/  IMAD R20, R7, UR4, R20 ;  /* 0x0000000407147c24 */ /* 0x000fe2000f8e0214 */
[----:B------:R-:W-:Y:S01]  /*84f0*/  ULDC UR4, c[0x0][0x600] ;  /* 0x0001800000047ab9 */ /* 0x000fe20000000800 */
[----:B------:R-:W-:Y:S02]  /*8500*/  IMAD R15, R4, UR5, R15 ;  /* 0x00000005040f7c24 */ /* 0x000fe4000f8e020f */
[----:B------:R-:W-:Y:S02]  /*8510*/  IMAD R6, R20, UR4, R21 ;  /* 0x0000000414067c24 */ /* 0x000fe4000f8e0215 */
[----:B------:R-:W-:-:S03]  /*8520*/  IMAD.MOV.U32 R4, RZ, RZ, 0x1 ;  /* 0x00000001ff047424 */ /* 0x000fc600078e00ff */
[----:B------:R-:W-:Y:S02]  /*8530*/  SEL R20, R6, R15, !P2 ;  /* 0x0000000f06147207 */ /* 0x000fe40005000000 */
[----:B------:R-:W-:Y:S01]  /*8540*/  SEL R21, R15, R6, !P2 ;  /* 0x000000060f157207 */ /* 0x000fe20005000000 */
[----:B------:R-:W-:-:S07]  /*8550*/  IMAD.MOV.U32 R6, RZ, RZ, R14 ;  /* 0x000000ffff067224 */ /* 0x000fce00078e000e */
.L_x_174:
[----:B------:R-:W-:Y:S05]  /*8560*/  BSYNC B1 ;  /* 0x0000000000017941 */ /* 0x000fea0003800000 */
.L_x_173:
[----:B------:R-:W-:-:S13]  /*8570*/  LOP3.LUT P0, RZ, R4, 0xff, RZ, 0xc0, !PT ;  /* 0x000000ff04ff7812 */ /* 0x000fda000780c0ff */
[----:B------:R-:W-:Y:S05]  /*8580*/  @P0 BRA `(.L_x_177) ;  /* 0xfffffff400400947 */ /* 0x000fea000383ffff */
[----:B------:R-:W-:Y:S05]  /*8590*/  BSYNC B0 ;  /* 0x0000000000007941 */ /* 0x000fea0003800000 */
.L_x_166:
[----:B------:R-:W-:-:S03]  /*85a0*/  UMOV UR4, 0xffffffff ;  /* 0xffffffff00047882 */ /* 0x000fc60000000000 */
[----:B------:R-:W-:Y:S05]  /*85b0*/  BRA.DIV UR4, `(.L_x_178) ;  /* 0x0000000204f07947 */ /* 0x000fea000b800000 */
[----:B------:R-:W-:-:S13]  /*85c0*/  ELECT P6, URZ, PT ;  /* 0x00000000003f782f */ /* 0x000fda00038c0000 */
.L_x_191:
[----:B------:R-:W-:Y:S04]  /*85d0*/  BSSY B0, `(.L_x_179) ;  /* 0x0000022000007945 */ /* 0x000fe80003800000 */
[----:B------:R-:W-:Y:S05]  /*85e0*/  @!P6 BRA `(.L_x_180) ;  /* 0x000000000080e947 */ /* 0x000fea0003800000 */
[----:B------:R-:W-:-:S04]  /*85f0*/  LOP3.LUT R19, R19, 0x2, RZ, 0xfc, !PT ;  /* 0x0000000213137812 */ /* 0x000fc800078efcff */
[----:B------:R-:W-:-:S13]  /*8600*/  ISETP.NE.AND P0, PT, R19, 0x3, PT ;  /* 0x000000031300780c */ /* 0x000fda0003f05270 */
[----:B------:R-:W-:Y:S05]  /*8610*/  @!P0 BRA `(.L_x_181) ;  /* 0x0000000000048947 */ /* 0x000fea0003800000 */
[----:B------:R-:W-:Y:S01]  /*8620*/  BPT.TRAP 0x1 ;  /* 0x000000040000795c */ /* 0x000fe20000300000 */
.L_x_181:
[----:B------:R-:W0:Y:S01]  /*8630*/  S2R R5, SR_CgaCtaId ;  /* 0x0000000000057919 */ /* 0x000e220000008800 */
[----:B------:R-:W-:Y:S02]  /*8640*/  MOV R2, 0x400 ;  /* 0x0000040000027802 */ /* 0x000fe40000000f00 */
[----:B------:R-:W-:Y:S02]  /*8650*/  SHF.L.U32 R4, R0, 0x1f, RZ ;  /* 0x0000001f00047819 */ /* 0x000fe400000006ff */
[----:B0-----:R-:W-:-:S05]  /*8660*/  LEA R2, R5, R2, 0x18 ;  /* 0x0000000205027211 */ /* 0x001fca00078ec0ff */
[----:B------:R-:W-:-:S04]  /*8670*/  VIADD R2, R2, 0x18 ;  /* 0x0000001802027836 */ /* 0x000fc80000000000 */
[C---:B------:R-:W-:Y:S02]  /*8680*/  IMAD R7, R3.reuse, 0x8, R2 ;  /* 0x0000000803077824 */ /* 0x040fe400078e0202 */
[----:B------:R-:W-:Y:S02]  /*8690*/  VIADD R3, R3, 0x1 ;  /* 0x0000000103037836 */ /* 0x000fe40000000000 */
[----:B------:R-:W0:Y:S03]  /*86a0*/  SYNCS.PHASECHK.TRANS64.TRYWAIT P0, [R7+URZ], R4 ;  /* 0x00000004070075a7 */ /* 0x000e26000800017f */
[----:B------:R-:W-:-:S04]  /*86b0*/  ISETP.NE.AND P1, PT, R3, 0x3, PT ;  /* 0x000000030300780c */ /* 0x000fc80003f25270 */
[----:B------:R-:W-:Y:S02]  /*86c0*/  SEL R5, RZ, 0x1, P1 ;  /* 0x00000001ff057807 */ /* 0x000fe40000800000 */
[----:B------:R-:W-:Y:S02]  /*86d0*/  SEL R3, R3, RZ, P1 ;  /* 0x000000ff03037207 */ /* 0x000fe40000800000 */
[----:B------:R-:W-:-:S03]  /*86e0*/  LOP3.LUT R9, R0, R5, RZ, 0x3c, !PT ;  /* 0x0000000500097212 */ /* 0x000fc600078e3cff */
[----:B------:R-:W-:Y:S01]  /*86f0*/  IMAD R6, R3, 0x8, R2 ;  /* 0x0000000803067824 */ /* 0x000fe200078e0202 */
[----:B------:R-:W-:Y:S01]  /*8700*/  SHF.L.U32 R5, R9, 0x1f, RZ ;  /* 0x0000001f09057819 */ /* 0x000fe200000006ff */
[----:B0-----:R-:W-:Y:S06]  /*8710*/  @!P0 BRA `(.L_x_182) ;  /* 0x0000000000b88947 */ /* 0x001fec0003800000 */
.L_x_192:
[----:B------:R-:W1:Y:S01]  /*8720*/  SYNCS.PHASECHK.TRANS64.TRYWAIT P0, [R6+URZ], R5 ;  /* 0x00000005060075a7 */ /* 0x000e62000800017f */
[----:B------:R-:W-:-:S05]  /*8730*/  VIADD R0, R3, 0x1 ;  /* 0x0000000103007836 */ /* 0x000fca0000000000 */
[----:B------:R-:W-:-:S04]  /*8740*/  ISETP.NE.AND P1, PT, R0, 0x3, PT ;  /* 0x000000030000780c */ /* 0x000fc80003f25270 */
[----:B0-----:R-:W-:Y:S02]  /*8750*/  SEL R4, RZ, 0x1, P1 ;  /* 0x00000001ff047807 */ /* 0x001fe40000800000 */
[----:B------:R-:W-:Y:S02]  /*8760*/  SEL R3, R0, RZ, P1 ;  /* 0x000000ff00037207 */ /* 0x000fe40000800000 */
[----:B------:R-:W-:Y:S01]  /*8770*/  LOP3.LUT R0, R9, R4, RZ, 0x3c, !PT ;  /* 0x0000000409007212 */ /* 0x000fe200078e3cff */
[----:B-1----:R-:W-:Y:S06]  /*8780*/  @!P0 BRA `(.L_x_183) ;  /* 0x0000000000b08947 */ /* 0x002fec0003800000 */
.L_x_193:
[----:B------:R-:W-:Y:S01]  /*8790*/  IMAD R3, R3, 0x8, R2 ;  /* 0x0000000803037824 */ /* 0x000fe200078e0202 */
[----:B------:R-:W-:-:S07]  /*87a0*/  SHF.L.U32 R0, R0, 0x1f, RZ ;  /* 0x0000001f00007819 */ /* 0x000fce00000006ff */
.L_x_184:
[----:B-1----:R1:W2:Y:S02]  /*87b0*/  SYNCS.PHASECHK.TRANS64.TRYWAIT P0, [R3+URZ], R0 ;  /* 0x00000000030075a7 */ /* 0x0022a4000800017f */
[----:B--2---:R-:W-:Y:S05]  /*87c0*/  @!P0 NANOSLEEP.SYNCS 0x989680 ;  /* 0x009896800000895d */ /* 0x004fea0003900000 */
[----:B------:R-:W2:Y:S02]  /*87d0*/  @!P0 SYNCS.PHASECHK.TRANS64 P0, [R3+URZ], R0 ;  /* 0x00000000030085a7 */ /* 0x000ea4000800007f */
[----:B--2---:R-:W-:Y:S05]  /*87e0*/  @!P0 BRA `(.L_x_184) ;  /* 0xfffffffc00f08947 */ /* 0x004fea000383ffff */
.L_x_180:
[----:B------:R-:W-:Y:S05]  /*87f0*/  BSYNC B0 ;  /* 0x0000000000007941 */ /* 0x000fea0003800000 */
.L_x_179:
[----:B------:R-:W-:Y:S05]  /*8800*/  EXIT ;  /* 0x000000000000794d */ /* 0x000fea0003800000 */
.L_x_21:
[----:B----4-:R4:W0:Y:S02]  /*8810*/  SYNCS.PHASECHK.TRANS64.TRYWAIT P1, [R3+URZ], R0 ;  /* 0x00000000030075a7 */ /* 0x010824000802017f */
[----:B0-----:R-:W-:Y:S05]  /*8820*/  @!P1 NANOSLEEP.SYNCS 0x989680 ;  /* 0x009896800000995d */ /* 0x001fea0003900000 */
[----:B------:R-:W0:Y:S02]  /*8830*/  @!P1 SYNCS.PHASECHK.TRANS64 P1, [R3+URZ], R0 ;  /* 0x00000000030095a7 */ /* 0x000e24000802007f */
[----:B0-----:R-:W-:Y:S05]  /*8840*/  @!P1 BRA `(.L_x_21) ;  /* 0xfffffffc00f09947 */ /* 0x001fea000383ffff */
[----:B------:R-:W-:Y:S05]  /*8850*/  BRA `(.L_x_20) ;  /* 0xffffff8c00287947 */ /* 0x000fea000383ffff */
.L_x_26:
[----:B-1----:R1:W3:Y:S02]  /*8860*/  SYNCS.PHASECHK.TRANS64.TRYWAIT P1, [R5+URZ], R4 ;  /* 0x00000004050075a7 */ /* 0x0022e4000802017f */
[----:B---3--:R-:W-:Y:S05]  /*8870*/  @!P1 NANOSLEEP.SYNCS 0x989680 ;  /* 0x009896800000995d */ /* 0x008fea0003900000 */
[----:B------:R-:W3:Y:S02]  /*8880*/  @!P1 SYNCS.PHASECHK.TRANS64 P1, [R5+URZ], R4 ;  /* 0x00000004050095a7 */ /* 0x000ee4000802007f */
[----:B---3--:R-:W-:Y:S05]  /*8890*/  @!P1 BRA `(.L_x_26) ;  /* 0xfffffffc00f09947 */ /* 0x008fea000383ffff */
[----:B------:R-:W-:Y:S05]  /*88a0*/  BRA `(.L_x_25) ;  /* 0xffffff9000787947 */ /* 0x000fea000383ffff */
.L_x_167:
[----:B------:R-:W-:Y:S01]  /*88b0*/  BSSY B1, `(.L_x_185) ;  /* 0x0000006000017945 */ /* 0x000fe20003800000 */
[----:B------:R-:W-:-:S07]  /*88c0*/  IMAD.MOV.U32 R15, RZ, RZ, -0x1 ;  /* 0xffffffffff0f7424 */ /* 0x000fce00078e00ff */
[----:B------:R-:W-:Y:S05]  /*88d0*/  WARPSYNC.COLLECTIVE R15, `(.L_x_186) ;  /* 0x000000000f0c7348 */ /* 0x000fea0003c00000 */
[----:B------:R-:W-:Y:S02]  /*88e0*/  ELECT P6, UR62, PT ;  /* 0x00000000003e782f */ /* 0x000fe400038c0000 */
[----:B------:R-:W-:Y:S01]  /*88f0*/  MOV R14, UR62 ;  /* 0x0000003e000e7c02 */ /* 0x000fe20008000f00 */
[----:B------:R-:W-:Y:S10]  /*8900*/  ENDCOLLECTIVE ;  /* 0x000000000000791b */ /* 0x000ff40003800000 */
.L_x_186:
[----:B------:R-:W-:Y:S05]  /*8910*/  BSYNC B1 ;  /* 0x0000000000017941 */ /* 0x000fea0003800000 */
.L_x_185:
[----:B------:R-:W-:Y:S05]  /*8920*/  BRA `(.L_x_187) ;  /* 0xfffffff000647947 */ /* 0x000fea000383ffff */
.L_x_170:
[----:B-1----:R1:W2:Y:S02]  /*8930*/  SYNCS.PHASECHK.TRANS64.TRYWAIT P0, [R23+URZ+0x18], R14 ;  /* 0x0000180e170075a7 */ /* 0x0022a4000800017f */
[----:B--2---:R-:W-:Y:S05]  /*8940*/  @!P0 NANOSLEEP.SYNCS 0x989680 ;  /* 0x009896800000895d */ /* 0x004fea0003900000 */
[----:B------:R-:W2:Y:S02]  /*8950*/  @!P0 SYNCS.PHASECHK.TRANS64 P0, [R23+URZ+0x18], R14 ;  /* 0x0000180e170085a7 */ /* 0x000ea4000800007f */
[----:B--2---:R-:W-:Y:S05]  /*8960*/  @!P0 BRA `(.L_x_170) ;  /* 0xfffffffc00f08947 */ /* 0x004fea000383ffff */
[----:B------:R-:W-:Y:S05]  /*8970*/  BRA `(.L_x_188) ;  /* 0xfffffff0009c7947 */ /* 0x000fea000383ffff */
.L_x_178:
[----:B------:R-:W-:Y:S01]  /*8980*/  BSSY B0, `(.L_x_189) ;  /* 0x0000006000007945 */ /* 0x000fe20003800000 */
[----:B------:R-:W-:-:S07]  /*8990*/  IMAD.MOV.U32 R15, RZ, RZ, -0x1 ;  /* 0xffffffffff0f7424 */ /* 0x000fce00078e00ff */
[----:B------:R-:W-:Y:S05]  /*89a0*/  WARPSYNC.COLLECTIVE R15, `(.L_x_190) ;  /* 0x000000000f0c7348 */ /* 0x000fea0003c00000 */
[----:B------:R-:W-:Y:S02]  /*89b0*/  ELECT P6, UR62, PT ;  /* 0x00000000003e782f */ /* 0x000fe400038c0000 */
[----:B------:R-:W-:Y:S01]  /*89c0*/  MOV R14, UR62 ;  /* 0x0000003e000e7c02 */ /* 0x000fe20008000f00 */
[----:B------:R-:W-:Y:S10]  /*89d0*/  ENDCOLLECTIVE ;  /* 0x000000000000791b */ /* 0x000ff40003800000 */
.L_x_190:
[----:B------:R-:W-:Y:S05]  /*89e0*/  BSYNC B0 ;  /* 0x0000000000007941 */ /* 0x000fea0003800000 */
.L_x_189:
[----:B------:R-:W-:Y:S05]  /*89f0*/  BRA `(.L_x_191) ;  /* 0xfffffff800f47947 */ /* 0x000fea000383ffff */
.L_x_182:
[----:B0-----:R0:W1:Y:S02]  /*8a00*/  SYNCS.PHASECHK.TRANS64.TRYWAIT P0, [R7+URZ], R4 ;  /* 0x00000004070075a7 */ /* 0x001064000800017f */
[----:B-1----:R-:W-:Y:S05]  /*8a10*/  @!P0 NANOSLEEP.SYNCS 0x989680 ;  /* 0x009896800000895d */ /* 0x002fea0003900000 */
[----:B------:R-:W1:Y:S02]  /*8a20*/  @!P0 SYNCS.PHASECHK.TRANS64 P0, [R7+URZ], R4 ;  /* 0x00000004070085a7 */ /* 0x000e64000800007f */
[----:B-1----:R-:W-:Y:S05]  /*8a30*/  @!P0 BRA `(.L_x_182) ;  /* 0xfffffffc00f08947 */ /* 0x002fea000383ffff */
[----:B------:R-:W-:Y:S05]  /*8a40*/  BRA `(.L_x_192) ;  /* 0xfffffffc00347947 */ /* 0x000fea000383ffff */
.L_x_183:
[----:B0-----:R0:W1:Y:S02]  /*8a50*/  SYNCS.PHASECHK.TRANS64.TRYWAIT P0, [R6+URZ], R5 ;  /* 0x00000005060075a7 */ /* 0x001064000800017f */
[----:B-1----:R-:W-:Y:S05]  /*8a60*/  @!P0 NANOSLEEP.SYNCS 0x989680 ;  /* 0x009896800000895d */ /* 0x002fea0003900000 */
[----:B------:R-:W1:Y:S02]  /*8a70*/  @!P0 SYNCS.PHASECHK.TRANS64 P0, [R6+URZ], R5 ;  /* 0x00000005060085a7 */ /* 0x000e64000800007f */
[----:B-1----:R-:W-:Y:S05]  /*8a80*/  @!P0 BRA `(.L_x_183) ;  /* 0xfffffffc00f08947 */ /* 0x002fea000383ffff */
[----:B------:R-:W-:Y:S05]  /*8a90*/  BRA `(.L_x_193) ;  /* 0xfffffffc003c7947 */ /* 0x000fea000383ffff */
.L_x_194:
[----:B------:R-:W-:-:S00]  /*8aa0*/  BRA `(.L_x_194) ;  /* 0xfffffffc00fc7947 */ /* 0x000fc0000383ffff */
[----:B------:R-:W-:-:S00]  /*8ab0*/  NOP ;  /* 0x0000000000007918 */ /* 0x000fc00000000000 */
        /* <DEDUP_REMOVED lines=12> */
.L_x_195:


//--------------------- .nv.global.init           --------------------------
	.section	.nv.global.init,"aw",@progbits
.nv.global.init:
	.type		$str$22,@object
	.size		$str$22,($str$23 - $str$22)
$str$22:
        /*0000*/ 	.byte	0x6b, 0x5f, 0x74, 0x69, 0x6c, 0x65, 0x5f, 0x63, 0x6f, 0x75, 0x6e, 0x74, 0x20, 0x3e, 0x3d, 0x20
        /*0010*/ 	.byte	0x31, 0x00
	.type		$str$23,@object
	.size		$str$23,(__unnamed_1 - $str$23)
$str$23:
        /*0012*/ 	.byte	0x2f, 0x74, 0x6d, 0x70, 0x2f, 0x63, 0x75, 0x74, 0x6c, 0x61, 0x73, 0x73, 0x5f, 0x73, 0x77, 0x65
        /*0022*/ 	.byte	0x65, 0x70, 0x5f, 0x73, 0x72, 0x63, 0x2f, 0x69, 0x6e, 0x63, 0x6c, 0x75, 0x64, 0x65, 0x2f, 0x63
        /*0032*/ 	.byte	0x75, 0x74, 0x6c, 0x61, 0x73, 0x73, 0x2f, 0x67, 0x65, 0x6d, 0x6d, 0x2f, 0x63, 0x6f, 0x6c, 0x6c
        /*0042*/ 	.byte	0x65, 0x63, 0x74, 0x69, 0x76, 0x65, 0x2f, 0x73, 0x6d, 0x39, 0x30, 0x5f, 0x6d, 0x6d, 0x61, 0x5f
        /*0052*/ 	.byte	0x74, 0x6d, 0x61, 0x5f, 0x67, 0x6d, 0x6d, 0x61, 0x5f, 0x73, 0x73, 0x5f, 0x77, 0x61, 0x72, 0x70
        /*0062*/ 	.byte	0x73, 0x70, 0x65, 0x63, 0x69, 0x61, 0x6c, 0x69, 0x7a, 0x65, 0x64, 0x2e, 0x68, 0x70, 0x70, 0x00
	.type		__unnamed_1,@object
	.size		__unnamed_1,(.L_0 - __unnamed_1)
__unnamed_1:
        /*0072*/ 	.byte	0x76, 0x6f, 0x69, 0x64, 0x20, 0x63, 0x75, 0x74, 0x6c, 0x61, 0x73, 0x73, 0x3a, 0x3a, 0x67, 0x65
        /* <DEDUP_REMOVED lines=177> */
        /*0b92*/ 	.byte	0x6e, 0x74, 0x69, 0x74, 0x79, 0x5d, 0x00
.L_0:


//--------------------- .nv.shared._ZN7cutlass13device_kernelINS_4gemm6kernel13GemmUniversalIN4cute5tupleIJiiiiEEENS1_10collective13CollectiveMmaINS1_34MainloopSm90TmaGmmaWarpSpecializedILi3ENS5_IJNS4_1CILi2EEENSA_ILi1EEESC_EEENS1_35KernelTmaWarpSpecializedCooperativeEEENS5_IJNSA_ILi256EEENSA_ILi64EEENSA_ILi32EEEEEENS_10tfloat32_tENS5_IJlSC_lEEESK_SL_NS4_8TiledMMAINS4_8MMA_AtomIJNS4_4SM904GMMA29MMA_64x64x8_F32TF32TF32_SS_TNILNSP_7ScaleInE1ELSR_1EEEEEENS4_6LayoutISD_NS5_IJSC_NSA_ILi0EEESV_EEEEENS5_IJNS4_10UnderscoreESY_SY_EEEEENS4_13SM90_TMA_LOADENS4_14ComposedLayoutINS4_7SwizzleILi3ELi4ELi3EEENS4_18smem_ptr_flag_bitsILi32EEENSU_INS5_IJNSA_ILi8EEESI_EEENS5_IJSI_SC_EEEEEEEvNS4_8identityENS4_23SM90_TMA_LOAD_MULTICASTES1B_vS1C_EENS_8epilogue10collective6detail29Sm90TmaWarpSpecializedAdapterINS1G_15DefaultEpilogueISK_SL_SL_NS1F_6thread17LinearCombinationISK_Li1EffLNS1K_9ScaleType4KindE0ELNS_15FloatRoundStyleE2ESK_EENS1_15EpilogueDefaultEEEEEvvEEEEvNT_6ParamsE --------------------------
	.section	.nv.shared._ZN7cutlass13device_kernelINS_4gemm6kernel13GemmUniversalIN4cute5tupleIJiiiiEEENS1_10collective13CollectiveMmaINS1_34MainloopSm90TmaGmmaWarpSpecializedILi3ENS5_IJNS4_1CILi2EEENSA_ILi1EEESC_EEENS1_35KernelTmaWarpSpecializedCooperativeEEENS5_IJNSA_ILi256EEENSA_ILi64EEENSA_ILi32EEEEEENS_10tfloat32_tENS5_IJlSC_lEEESK_SL_NS4_8TiledMMAINS4_8MMA_AtomIJNS4_4SM904GMMA29MMA_64x64x8_F32TF32TF32_SS_TNILNSP_7ScaleInE1ELSR_1EEEEEENS4_6LayoutISD_NS5_IJSC_NSA_ILi0EEESV_EEEEENS5_IJNS4_10UnderscoreESY_SY_EEEEENS4_13SM90_TMA_LOADENS4_14ComposedLayoutINS4_7SwizzleILi3ELi4ELi3EEENS4_18smem_ptr_flag_bitsILi32EEENSU_INS5_IJNSA_ILi8EEESI_EEENS5_IJSI_SC_EEEEEEEvNS4_8identityENS4_23SM90_TMA_LOAD_MULTICASTES1B_vS1C_EENS_8epilogue10collective6detail29Sm90TmaWarpSpecializedAdapterINS1G_15DefaultEpilogueISK_SL_SL_NS1F_6thread17LinearCombinationISK_Li1EffLNS1K_9ScaleType4KindE0ELNS_15FloatRoundStyleE2ESK_EENS1_15EpilogueDefaultEEEEEvvEEEEvNT_6ParamsE,"aw",@nobits
	.sectionflags	@""
	.align	16
	.zero		1024


//--------------------- .nv.shared.reserved.0     --------------------------
	.section	.nv.shared.reserved.0,"aw",@nobits
	.weak		__nv_reservedSMEM_offset_0_alias
	.size		__nv_reservedSMEM_offset_0_alias, 0, 0
	.other		__nv_reservedSMEM_offset_0_alias,@"STO_CUDA_RESERVED_SHARED STV_DEFAULT"
__nv_reservedSMEM_offset_0_alias:
	.zero		0


//--------------------- .nv.global                --------------------------
	.section	.nv.global,"aw",@nobits
.nv.global:
	.type		_ZN39_INTERNAL_59d283b3_4_k_cu_abd26ef8_69464cute1_E,@object
	.size		_ZN39_INTERNAL_59d283b3_4_k_cu_abd26ef8_69464cute1_E,(_ZN39_INTERNAL_59d283b3_4_k_cu_abd26ef8_69464cuda3std3__45__cpo6cbeginE - _ZN39_INTERNAL_59d283b3_4_k_cu_abd26ef8_69464cute1_E)
_ZN39_INTERNAL_59d283b3_4_k_cu_abd26ef8_69464cute1_E:
	.zero		1
	.type		_ZN39_INTERNAL_59d283b3_4_k_cu_abd26ef8_69464cuda3std3__45__cpo6cbeginE,@object
	.size		_ZN39_INTERNAL_59d283b3_4_k_cu_abd26ef8_69464cuda3std3__45__cpo6cbeginE,(_ZN39_INTERNAL_59d283b3_4_k_cu_abd26ef8_69464cuda3std3__48in_placeE - _ZN39_INTERNAL_59d283b3_4_k_cu_abd26ef8_69464cuda3std3__45__cpo6cbeginE)
_ZN39_INTERNAL_59d283b3_4_k_cu_abd26ef8_69464cuda3std3__45__cpo6cbeginE:
	.zero		1
	.type		_ZN39_INTERNAL_59d283b3_4_k_cu_abd26ef8_69464cuda3std3__48in_placeE,@object
	.size		_ZN39_INTERNAL_59d283b3_4_k_cu_abd26ef8_69464cuda3std3__48in_placeE,(_ZN39_INTERNAL_59d283b3_4_k_cu_abd26ef8_69464cuda3std6ranges3__45__cpo9iter_moveE - _ZN39_INTERNAL_59d283b3_4_k_cu_abd26ef8_69464cuda3std3__48in_placeE)
_ZN39_INTERNAL_59d283b3_4_k_cu_abd26ef8_69464cuda3std3__48in_placeE:
	.zero		1
	.type		_ZN39_INTERNAL_59d283b3_4_k_cu_abd26ef8_69464cuda3std6ranges3__45__cpo9iter_moveE,@object
	.size		_ZN39_INTERNAL_59d283b3_4_k_cu_abd26ef8_69464cuda3std6ranges3__45__cpo9iter_moveE,(_ZN39_INTERNAL_59d283b3_4_k_cu_abd26ef8_69464cuda3std3__45__cpo5beginE - _ZN39_INTERNAL_59d283b3_4_k_cu_abd26ef8_69464cuda3std6ranges3__45__cpo9iter_moveE)
_ZN39_INTERNAL_59d283b3_4_k_cu_abd26ef8_69464cuda3std6ranges3__45__cpo9iter_moveE:
	.zero		1
	.type		_ZN39_INTERNAL_59d283b3_4_k_cu_abd26ef8_69464cuda3std3__45__cpo5beginE,@object
	.size		_ZN39_INTERNAL_59d283b3_4_k_cu_abd26ef8_69464cuda3std3__45__cpo5beginE,(_ZN39_INTERNAL_59d283b3_4_k_cu_abd26ef8_69464cuda3std3__441_GLOBAL__N__59d283b3_4_k_cu_abd26ef8_69466ignoreE - _ZN39_INTERNAL_59d283b3_4_k_cu_abd26ef8_69464cuda3std3__45__cpo5beginE)
_ZN39_INTERNAL_59d283b3_4_k_cu_abd26ef8_69464cuda3std3__45__cpo5beginE:
	.zero		1
	.type		_ZN39_INTERNAL_59d283b3_4_k_cu_abd26ef8_69464cuda3std3__441_GLOBAL__N__59d283b3_4_k_cu_abd26ef8_69466ignoreE,@object
	.size		_ZN39_INTERNAL_59d283b3_4_k_cu_abd26ef8_69464cuda3std3__441_GLOBAL__N__59d283b3_4_k_cu_abd26ef8_69466ignoreE,(_ZN39_INTERNAL_59d283b3_4_k_cu_abd26ef8_69464cute7productE - _ZN39_INTERNAL_59d283b3_4_k_cu_abd26ef8_69464cuda3std3__441_GLOBAL__N__59d283b3_4_k_cu_abd26ef8_69466ignoreE)
_ZN39_INTERNAL_59d283b3_4_k_cu_abd26ef8_69464cuda3std3__441_GLOBAL__N__59d283b3_4_k_cu_abd26ef8_69466ignoreE:
	.zero		1
	.type		_ZN39_INTERNAL_59d283b3_4_k_cu_abd26ef8_69464cute7productE,@object
	.size		_ZN39_INTERNAL_59d283b3_4_k_cu_abd26ef8_69464cute7productE,(_ZN39_INTERNAL_59d283b3_4_k_cu_abd26ef8_69464cuda3std3__45__cpo3endE - _ZN39_INTERNAL_59d283b3_4_k_cu_abd26ef8_69464cute7productE)
_ZN39_INTERNAL_59d283b3_4_k_cu_abd26ef8_69464cute7productE:
	.zero		1
	.type		_ZN39_INTERNAL_59d283b3_4_k_cu_abd26ef8_69464cuda3std3__45__cpo3endE,@object
	.size		_ZN39_INTERNAL_59d283b3_4_k_cu_abd26ef8_69464cuda3std3__45__cpo3endE,(_ZN39_INTERNAL_59d283b3_4_k_cu_abd26ef8_69464cuda3std3__419piecewise_constructE - _ZN39_INTERNAL_59d283b3_4_k_cu_abd26ef8_69464cuda3std3__45__cpo3endE)
_ZN39_INTERNAL_59d283b3_4_k_cu_abd26ef8_69464cuda3std3__45__cpo3endE:
	.zero		1
	.type		_ZN39_INTERNAL_59d283b3_4_k_cu_abd26ef8_69464cuda3std3__419piecewise_constructE,@object
	.size		_ZN39_INTERNAL_59d283b3_4_k_cu_abd26ef8_69464cuda3std3__419piecewise_constructE,(_ZN39_INTERNAL_59d283b3_4_k_cu_abd26ef8_69464cuda3std3__45__cpo4cendE - _ZN39_INTERNAL_59d283b3_4_k_cu_abd26ef8_69464cuda3std3__419piecewise_constructE)
_ZN39_INTERNAL_59d283b3_4_k_cu_abd26ef8_69464cuda3std3__419piecewise_constructE:
	.zero		1
	.type		_ZN39_INTERNAL_59d283b3_4_k_cu_abd26ef8_69464cuda3std3__45__cpo4cendE,@object
	.size		_ZN39_INTERNAL_59d283b3_4_k_cu_abd26ef8_69464cuda3std3__45__cpo4cendE,(_ZN39_INTERNAL_59d283b3_4_k_cu_abd26ef8_69464cuda3std6ranges3__45__cpo4swapE - _ZN39_INTERNAL_59d283b3_4_k_cu_abd26ef8_69464cuda3std3__45__cpo4cendE)
_ZN39_INTERNAL_59d283b3_4_k_cu_abd26ef8_69464cuda3std3__45__cpo4cendE:
	.zero		1
	.type		_ZN39_INTERNAL_59d283b3_4_k_cu_abd26ef8_69464cuda3std6ranges3__45__cpo4swapE,@object
	.size		_ZN39_INTERNAL_59d283b3_4_k_cu_abd26ef8_69464cuda3std6ranges3__45__cpo4swapE,(.L_8 - _ZN39_INTERNAL_59d283b3_4_k_cu_abd26ef8_69464cuda3std6ranges3__45__cpo4swapE)
_ZN39_INTERNAL_59d283b3_4_k_cu_abd26ef8_69464cuda3std6ranges3__45__cpo4swapE:
	.zero		1
.L_8:


//--------------------- .nv.constant0._ZN7cutlass13device_kernelINS_4gemm6kernel13GemmUniversalIN4cute5tupleIJiiiiEEENS1_10collective13CollectiveMmaINS1_34MainloopSm90TmaGmmaWarpSpecializedILi3ENS5_IJNS4_1CILi2EEENSA_ILi1EEESC_EEENS1_35KernelTmaWarpSpecializedCooperativeEEENS5_IJNSA_ILi256EEENSA_ILi64EEENSA_ILi32EEEEEENS_10tfloat32_tENS5_IJlSC_lEEESK_SL_NS4_8TiledMMAINS4_8MMA_AtomIJNS4_4SM904GMMA29MMA_64x64x8_F32TF32TF32_SS_TNILNSP_7ScaleInE1ELSR_1EEEEEENS4_6LayoutISD_NS5_IJSC_NSA_ILi0EEESV_EEEEENS5_IJNS4_10UnderscoreESY_SY_EEEEENS4_13SM90_TMA_LOADENS4_14ComposedLayoutINS4_7SwizzleILi3ELi4ELi3EEENS4_18smem_ptr_flag_bitsILi32EEENSU_INS5_IJNSA_ILi8EEESI_EEENS5_IJSI_SC_EEEEEEEvNS4_8identityENS4_23SM90_TMA_LOAD_MULTICASTES1B_vS1C_EENS_8epilogue10collective6detail29Sm90TmaWarpSpecializedAdapterINS1G_15DefaultEpilogueISK_SL_SL_NS1F_6thread17LinearCombinationISK_Li1EffLNS1K_9ScaleType4KindE0ELNS_15FloatRoundStyleE2ESK_EENS1_15EpilogueDefaultEEEEEvvEEEEvNT_6ParamsE --------------------------
	.section	.nv.constant0._ZN7cutlass13device_kernelINS_4gemm6kernel13GemmUniversalIN4cute5tupleIJiiiiEEENS1_10collective13CollectiveMmaINS1_34MainloopSm90TmaGmmaWarpSpecializedILi3ENS5_IJNS4_1CILi2EEENSA_ILi1EEESC_EEENS1_35KernelTmaWarpSpecializedCooperativeEEENS5_IJNSA_ILi256EEENSA_ILi64EEENSA_ILi32EEEEEENS_10tfloat32_tENS5_IJlSC_lEEESK_SL_NS4_8TiledMMAINS4_8MMA_AtomIJNS4_4SM904GMMA29MMA_64x64x8_F32TF32TF32_SS_TNILNSP_7ScaleInE1ELSR_1EEEEEENS4_6LayoutISD_NS5_IJSC_NSA_ILi0EEESV_EEEEENS5_IJNS4_10UnderscoreESY_SY_EEEEENS4_13SM90_TMA_LOADENS4_14ComposedLayoutINS4_7SwizzleILi3ELi4ELi3EEENS4_18smem_ptr_flag_bitsILi32EEENSU_INS5_IJNSA_ILi8EEESI_EEENS5_IJSI_SC_EEEEEEEvNS4_8identityENS4_23SM90_TMA_LOAD_MULTICASTES1B_vS1C_EENS_8epilogue10collective6detail29Sm90TmaWarpSpecializedAdapterINS1G_15DefaultEpilogueISK_SL_SL_NS1F_6thread17LinearCombinationISK_Li1EffLNS1K_9ScaleType4KindE0ELNS_15FloatRoundStyleE2ESK_EENS1_15EpilogueDefaultEEEEEvvEEEEvNT_6ParamsE,"a",@progbits
	.sectionflags	@""
	.align	4
.nv.constant0._ZN7cutlass13device_kernelINS_4gemm6kernel13GemmUniversalIN4cute5tupleIJiiiiEEENS1_10collective13CollectiveMmaINS1_34MainloopSm90TmaGmmaWarpSpecializedILi3ENS5_IJNS4_1CILi2EEENSA_ILi1EEESC_EEENS1_35KernelTmaWarpSpecializedCooperativeEEENS5_IJNSA_ILi256EEENSA_ILi64EEENSA_ILi32EEEEEENS_10tfloat32_tENS5_IJlSC_lEEESK_SL_NS4_8TiledMMAINS4_8MMA_AtomIJNS4_4SM904GMMA29MMA_64x64x8_F32TF32TF32_SS_TNILNSP_7ScaleInE1ELSR_1EEEEEENS4_6LayoutISD_NS5_IJSC_NSA_ILi0EEESV_EEEEENS5_IJNS4_10UnderscoreESY_SY_EEEEENS4_13SM90_TMA_LOADENS4_14ComposedLayoutINS4_7SwizzleILi3ELi4ELi3EEENS4_18smem_ptr_flag_bitsILi32EEENSU_INS5_IJNSA_ILi8EEESI_EEENS5_IJSI_SC_EEEEEEEvNS4_8identityENS4_23SM90_TMA_LOAD_MULTICASTES1B_vS1C_EENS_8epilogue10collective6detail29Sm90TmaWarpSpecializedAdapterINS1G_15DefaultEpilogueISK_SL_SL_NS1F_6thread17LinearCombinationISK_Li1EffLNS1K_9ScaleType4KindE0ELNS_15FloatRoundStyleE2ESK_EENS1_15EpilogueDefaultEEEEEvvEEEEvNT_6ParamsE:
	.zero		1664


//--------------------- SYMBOLS --------------------------

	.type		.nv.reservedSmem.offset0,@object
	.size		.nv.reservedSmem.offset0,0x4
	.type		__assertfail,@function
